	.target	sm_90a

	.elftype	@"ET_EXEC"


//--------------------- .note.nv.tkinfo           --------------------------
	.section	.note.nv.tkinfo,"",@"SHT_NOTE"
	.sectionflags	@"SHF_NOTE_NV_TKINFO"
	.tkinfo
        /*0018*/ 	.word	0x00000002
        /*0030*/ 	.string	""
        /*0030*/ 	.string	"ptxas"
        /*0030*/ 	.string	"Cuda compilation tools, release 13.0, V13.0.88"
        /*0030*/ 	.string	"Build cuda_13.0.r13.0/compiler.36424714_0"
        /*0030*/ 	.string	"-arch sm_90a -m 64 "



//--------------------- .note.nv.cuinfo           --------------------------
	.section	.note.nv.cuinfo,"",@"SHT_NOTE"
	.sectionflags	@"SHF_NOTE_NV_CUINFO"
        /*0018*/ 	.short	0x0002
        /*001a*/ 	.short	0x005a
        /*001c*/ 	.short	0x0082
	.zero		2


//--------------------- .nv.info                  --------------------------
	.section	.nv.info,"",@"SHT_CUDA_INFO"
	.align	4


	//----- nvinfo : EIATTR_REGCOUNT
	.align		4
        /*0000*/ 	.byte	0x04, 0x2f
        /*0002*/ 	.short	(.L_12 - .L_11)
	.align		4
.L_11:
        /*0004*/ 	.word	index@(_ZN7cutlass13device_kernelINS_4gemm6kernel13GemmUniversalIN4cute5tupleIJiiiiEEENS1_10collective13CollectiveMmaINS1_37MainloopSm90TmaGmmaWarpSpecializedFP8ILi4ENS5_IJNS4_1CILi2EEENSA_ILi1EEESC_EEENS1_35KernelTmaWarpSpecializedCooperativeEEENS5_IJNSA_ILi128EEENSA_ILi64EEENSA_ILi256EEEEEENS_12float_e4m3_tENS5_IJlSC_lEEESK_SL_NS4_8TiledMMAINS4_8MMA_AtomIJNS4_4SM904GMMA30MMA_64x64x32_F32E4M3E4M3_SS_TNILNSP_7ScaleInE1ELSR_1EEEEEENS4_6LayoutISD_NS5_IJSC_NSA_ILi0EEESV_EEEEENS5_IJNS4_10UnderscoreESY_SY_EEEEENS4_13SM90_TMA_LOADENS4_14ComposedLayoutINS4_7SwizzleILi3ELi4ELi3EEENS4_18smem_ptr_flag_bitsILi8EEENSU_INS5_IJNSA_ILi8EEESG_EEENS5_IJSG_SC_EEEEEEEvNS4_8identityENS4_23SM90_TMA_LOAD_MULTICASTES1B_vS1C_EENS_8epilogue10collective6detail29Sm90TmaWarpSpecializedAdapterINS1G_15DefaultEpilogueISK_SL_SL_NS1F_6thread17LinearCombinationISK_Li1EffLNS1K_9ScaleType4KindE0ELNS_15FloatRoundStyleE2ESK_EENS1_15EpilogueDefaultEEEEEvvEEEEvNT_6ParamsE)
        /*0008*/ 	.word	0x000000a8


	//----- nvinfo : EIATTR_FRAME_SIZE
	.align		4
.L_12:
        /*000c*/ 	.byte	0x04, 0x11
        /*000e*/ 	.short	(.L_14 - .L_13)
	.align		4
.L_13:
        /*0010*/ 	.word	index@(_ZN7cutlass13device_kernelINS_4gemm6kernel13GemmUniversalIN4cute5tupleIJiiiiEEENS1_10collective13CollectiveMmaINS1_37MainloopSm90TmaGmmaWarpSpecializedFP8ILi4ENS5_IJNS4_1CILi2EEENSA_ILi1EEESC_EEENS1_35KernelTmaWarpSpecializedCooperativeEEENS5_IJNSA_ILi128EEENSA_ILi64EEENSA_ILi256EEEEEENS_12float_e4m3_tENS5_IJlSC_lEEESK_SL_NS4_8TiledMMAINS4_8MMA_AtomIJNS4_4SM904GMMA30MMA_64x64x32_F32E4M3E4M3_SS_TNILNSP_7ScaleInE1ELSR_1EEEEEENS4_6LayoutISD_NS5_IJSC_NSA_ILi0EEESV_EEEEENS5_IJNS4_10UnderscoreESY_SY_EEEEENS4_13SM90_TMA_LOADENS4_14ComposedLayoutINS4_7SwizzleILi3ELi4ELi3EEENS4_18smem_ptr_flag_bitsILi8EEENSU_INS5_IJNSA_ILi8EEESG_EEENS5_IJSG_SC_EEEEEEEvNS4_8identityENS4_23SM90_TMA_LOAD_MULTICASTES1B_vS1C_EENS_8epilogue10collective6detail29Sm90TmaWarpSpecializedAdapterINS1G_15DefaultEpilogueISK_SL_SL_NS1F_6thread17LinearCombinationISK_Li1EffLNS1K_9ScaleType4KindE0ELNS_15FloatRoundStyleE2ESK_EENS1_15EpilogueDefaultEEEEEvvEEEEvNT_6ParamsE)
        /*0014*/ 	.word	0x00000000


	//----- nvinfo : EIATTR_MIN_STACK_SIZE
	.align		4
.L_14:
        /*0018*/ 	.byte	0x04, 0x12
        /*001a*/ 	.short	(.L_16 - .L_15)
	.align		4
.L_15:
        /*001c*/ 	.word	index@(_ZN7cutlass13device_kernelINS_4gemm6kernel13GemmUniversalIN4cute5tupleIJiiiiEEENS1_10collective13CollectiveMmaINS1_37MainloopSm90TmaGmmaWarpSpecializedFP8ILi4ENS5_IJNS4_1CILi2EEENSA_ILi1EEESC_EEENS1_35KernelTmaWarpSpecializedCooperativeEEENS5_IJNSA_ILi128EEENSA_ILi64EEENSA_ILi256EEEEEENS_12float_e4m3_tENS5_IJlSC_lEEESK_SL_NS4_8TiledMMAINS4_8MMA_AtomIJNS4_4SM904GMMA30MMA_64x64x32_F32E4M3E4M3_SS_TNILNSP_7ScaleInE1ELSR_1EEEEEENS4_6LayoutISD_NS5_IJSC_NSA_ILi0EEESV_EEEEENS5_IJNS4_10UnderscoreESY_SY_EEEEENS4_13SM90_TMA_LOADENS4_14ComposedLayoutINS4_7SwizzleILi3ELi4ELi3EEENS4_18smem_ptr_flag_bitsILi8EEENSU_INS5_IJNSA_ILi8EEESG_EEENS5_IJSG_SC_EEEEEEEvNS4_8identityENS4_23SM90_TMA_LOAD_MULTICASTES1B_vS1C_EENS_8epilogue10collective6detail29Sm90TmaWarpSpecializedAdapterINS1G_15DefaultEpilogueISK_SL_SL_NS1F_6thread17LinearCombinationISK_Li1EffLNS1K_9ScaleType4KindE0ELNS_15FloatRoundStyleE2ESK_EENS1_15EpilogueDefaultEEEEEvvEEEEvNT_6ParamsE)
        /*0020*/ 	.word	0x00000000
.L_16:


//--------------------- .nv.compat                --------------------------
	.section	.nv.compat,"",@"SHT_CUDA_COMPAT_INFO"
	.align	4
        /*0000*/ 	.byte	0x02, 0x09, 0x01, 0x00, 0x02, 0x02, 0x04, 0x00, 0x02, 0x05, 0x05, 0x00, 0x03, 0x07, 0x01, 0x01
        /*0010*/ 	.byte	0x02, 0x03, 0x01, 0x00, 0x02, 0x06, 0x01, 0x00, 0x04, 0x0b, 0x08, 0x00, 0x00, 0x00, 0x00, 0x00
        /*0020*/ 	.byte	0x00, 0x00, 0x00, 0x00


//--------------------- .nv.info._ZN7cutlass13device_kernelINS_4gemm6kernel13GemmUniversalIN4cute5tupleIJiiiiEEENS1_10collective13CollectiveMmaINS1_37MainloopSm90TmaGmmaWarpSpecializedFP8ILi4ENS5_IJNS4_1CILi2EEENSA_ILi1EEESC_EEENS1_35KernelTmaWarpSpecializedCooperativeEEENS5_IJNSA_ILi128EEENSA_ILi64EEENSA_ILi256EEEEEENS_12float_e4m3_tENS5_IJlSC_lEEESK_SL_NS4_8TiledMMAINS4_8MMA_AtomIJNS4_4SM904GMMA30MMA_64x64x32_F32E4M3E4M3_SS_TNILNSP_7ScaleInE1ELSR_1EEEEEENS4_6LayoutISD_NS5_IJSC_NSA_ILi0EEESV_EEEEENS5_IJNS4_10UnderscoreESY_SY_EEEEENS4_13SM90_TMA_LOADENS4_14ComposedLayoutINS4_7SwizzleILi3ELi4ELi3EEENS4_18smem_ptr_flag_bitsILi8EEENSU_INS5_IJNSA_ILi8EEESG_EEENS5_IJSG_SC_EEEEEEEvNS4_8identityENS4_23SM90_TMA_LOAD_MULTICASTES1B_vS1C_EENS_8epilogue10collective6detail29Sm90TmaWarpSpecializedAdapterINS1G_15DefaultEpilogueISK_SL_SL_NS1F_6thread17LinearCombinationISK_Li1EffLNS1K_9ScaleType4KindE0ELNS_15FloatRoundStyleE2ESK_EENS1_15EpilogueDefaultEEEEEvvEEEEvNT_6ParamsE --------------------------
	.section	.nv.info._ZN7cutlass13device_kernelINS_4gemm6kernel13GemmUniversalIN4cute5tupleIJiiiiEEENS1_10collective13CollectiveMmaINS1_37MainloopSm90TmaGmmaWarpSpecializedFP8ILi4ENS5_IJNS4_1CILi2EEENSA_ILi1EEESC_EEENS1_35KernelTmaWarpSpecializedCooperativeEEENS5_IJNSA_ILi128EEENSA_ILi64EEENSA_ILi256EEEEEENS_12float_e4m3_tENS5_IJlSC_lEEESK_SL_NS4_8TiledMMAINS4_8MMA_AtomIJNS4_4SM904GMMA30MMA_64x64x32_F32E4M3E4M3_SS_TNILNSP_7ScaleInE1ELSR_1EEEEEENS4_6LayoutISD_NS5_IJSC_NSA_ILi0EEESV_EEEEENS5_IJNS4_10UnderscoreESY_SY_EEEEENS4_13SM90_TMA_LOADENS4_14ComposedLayoutINS4_7SwizzleILi3ELi4ELi3EEENS4_18smem_ptr_flag_bitsILi8EEENSU_INS5_IJNSA_ILi8EEESG_EEENS5_IJSG_SC_EEEEEEEvNS4_8identityENS4_23SM90_TMA_LOAD_MULTICASTES1B_vS1C_EENS_8epilogue10collective6detail29Sm90TmaWarpSpecializedAdapterINS1G_15DefaultEpilogueISK_SL_SL_NS1F_6thread17LinearCombinationISK_Li1EffLNS1K_9ScaleType4KindE0ELNS_15FloatRoundStyleE2ESK_EENS1_15EpilogueDefaultEEEEEvvEEEEvNT_6ParamsE,"",@"SHT_CUDA_INFO"
	.sectionflags	@""
	.align	4


	//----- nvinfo : EIATTR_CUDA_API_VERSION
	.align		4
        /*0000*/ 	.byte	0x04, 0x37
        /*0002*/ 	.short	(.L_18 - .L_17)
.L_17:
        /*0004*/ 	.word	0x00000082


	//----- nvinfo : EIATTR_KPARAM_INFO
	.align		4
.L_18:
        /*0008*/ 	.byte	0x04, 0x17
        /*000a*/ 	.short	(.L_20 - .L_19)
.L_19:
        /*000c*/ 	.word	0x00000000
        /*0010*/ 	.short	0x0000
        /*0012*/ 	.short	0x0070
        /*0014*/ 	.byte	0x00, 0xf0, 0x01, 0x10


	//----- nvinfo : EIATTR_SPARSE_MMA_MASK
	.align		4
.L_20:
        /*0018*/ 	.byte	0x03, 0x50
        /*001a*/ 	.short	0x0000


	//----- nvinfo : EIATTR_MAXREG_COUNT
	.align		4
        /*001c*/ 	.byte	0x03, 0x1b
        /*001e*/ 	.short	0x00a8


	//----- nvinfo : EIATTR_NUM_BARRIERS
	.align		4
        /*0020*/ 	.byte	0x02, 0x4c
        /*0022*/ 	.byte	0x01
	.zero		1


	//----- nvinfo : EIATTR_MERCURY_ISA_VERSION
	.align		4
        /*0024*/ 	.byte	0x03, 0x5f
        /*0026*/ 	.short	0x0101


	//----- nvinfo : EIATTR_INT_WARP_WIDE_INSTR_OFFSETS
	.align		4
        /*0028*/ 	.byte	0x04, 0x31
        /*002a*/ 	.short	(.L_22 - .L_21)


	//   ....[0]....
.L_21:
        /*002c*/ 	.word	0x00000470


	//   ....[1]....
        /*0030*/ 	.word	0x000005a0


	//   ....[2]....
        /*0034*/ 	.word	0x00000680


	//   ....[3]....
        /*0038*/ 	.word	0x00002890


	//----- nvinfo : EIATTR_COOP_GROUP_MASK_REGIDS
	.align		4
.L_22:
        /*003c*/ 	.byte	0x04, 0x29
        /*003e*/ 	.short	(.L_24 - .L_23)


	//   ....[0]....
.L_23:
        /*0040*/ 	.word	0xffffffff


	//   ....[1]....
        /*0044*/ 	.word	0xffffffff


	//   ....[2]....
        /*0048*/ 	.word	0xffffffff


	//   ....[3]....
        /*004c*/ 	.word	0xffffffff


	//   ....[4]....
        /*0050*/ 	.word	0xffffffff


	//   ....[5]....
        /*0054*/ 	.word	0xffffffff


	//----- nvinfo : EIATTR_COOP_GROUP_INSTR_OFFSETS
	.align		4
.L_24:
        /*0058*/ 	.byte	0x04, 0x28
        /*005a*/ 	.short	(.L_26 - .L_25)


	//   ....[0]....
.L_25:
        /*005c*/ 	.word	0x00000060


	//   ....[1]....
        /*0060*/ 	.word	0x00000070


	//   ....[2]....
        /*0064*/ 	.word	0x00000130


	//   ....[3]....
        /*0068*/ 	.word	0x000002d0


	//   ....[4]....
        /*006c*/ 	.word	0x000007f0


	//   ....[5]....
        /*0070*/ 	.word	0x00001270


	//----- nvinfo : EIATTR_REG_RECONFIG
	.align		4
.L_26:
        /*0074*/ 	.byte	0x01, 0x54
	.zero		2


	//----- nvinfo : EIATTR_MBARRIER_INSTR_OFFSETS
	.align		4
        /*0078*/ 	.byte	0x04, 0x39
        /*007a*/ 	.short	(.L_28 - .L_27)


	//   ....[0]....
.L_27:
        /*007c*/ 	.word	0x00000230
        /*0080*/ 	.word	0x000000ff
        /*0084*/ 	.word	0x00000000
        /*0088*/ 	.short	0x0100
        /*008a*/ 	.byte	0x08
	.zero		1


	//   ....[1]....
        /*008c*/ 	.word	0x00000240
        /*0090*/ 	.word	0x000000ff
        /*0094*/ 	.word	0x00000020
        /*0098*/ 	.short	0x0100
        /*009a*/ 	.byte	0x08
	.zero		1


	//   ....[2]....
        /*009c*/ 	.word	0x00000250
        /*00a0*/ 	.word	0x000000ff
        /*00a4*/ 	.word	0x00000008
        /*00a8*/ 	.short	0x0100
        /*00aa*/ 	.byte	0x08
	.zero		1


	//   ....[3]....
        /*00ac*/ 	.word	0x00000260
        /*00b0*/ 	.word	0x000000ff
        /*00b4*/ 	.word	0x00000028
        /*00b8*/ 	.short	0x0100
        /*00ba*/ 	.byte	0x08
	.zero		1


	//   ....[4]....
        /*00bc*/ 	.word	0x00000270
        /*00c0*/ 	.word	0x000000ff
        /*00c4*/ 	.word	0x00000010
        /*00c8*/ 	.short	0x0100
        /*00ca*/ 	.byte	0x08
	.zero		1


	//   ....[5]....
        /*00cc*/ 	.word	0x00000280
        /*00d0*/ 	.word	0x000000ff
        /*00d4*/ 	.word	0x00000030
        /*00d8*/ 	.short	0x0100
        /*00da*/ 	.byte	0x08
	.zero		1


	//   ....[6]....
        /*00dc*/ 	.word	0x00000290
        /*00e0*/ 	.word	0x000000ff
        /*00e4*/ 	.word	0x00000018
        /*00e8*/ 	.short	0x0100
        /*00ea*/ 	.byte	0x08
	.zero		1


	//   ....[7]....
        /*00ec*/ 	.word	0x000002a0
        /*00f0*/ 	.word	0x000000ff
        /*00f4*/ 	.word	0x00000038
        /*00f8*/ 	.short	0x0100
        /*00fa*/ 	.byte	0x08
	.zero		1


	//   ....[8]....
        /*00fc*/ 	.word	0x00000700
        /*0100*/ 	.word	0x000000ff
        /*0104*/ 	.word	0x00000050
        /*0108*/ 	.short	0x0100
        /*010a*/ 	.byte	0x06
	.zero		1


	//   ....[9]....
        /*010c*/ 	.word	0x00000790
        /*0110*/ 	.word	0x000000ff
        /*0114*/ 	.word	0x00000058
        /*0118*/ 	.short	0x0100
        /*011a*/ 	.byte	0x06
	.zero		1


	//   ....[10]....
        /*011c*/ 	.word	0x000015b0
        /*0120*/ 	.word	0x000000ff
        /*0124*/ 	.word	0x00000000
        /*0128*/ 	.short	0x010a
        /*012a*/ 	.byte	0x06
	.zero		1


	//   ....[11]....
        /*012c*/ 	.word	0x000015f0
        /*0130*/ 	.word	0x000000ff
        /*0134*/ 	.word	0x00000000
        /*0138*/ 	.short	0x010a
        /*013a*/ 	.byte	0x06
	.zero		1


	//   ....[12]....
        /*013c*/ 	.word	0x00001e30
        /*0140*/ 	.word	0x000000ff
        /*0144*/ 	.word	0x00000000
        /*0148*/ 	.short	0x010a
        /*014a*/ 	.byte	0x0e
	.zero		1


	//   ....[13]....
        /*014c*/ 	.word	0x00001e70
        /*0150*/ 	.word	0x000000ff
        /*0154*/ 	.word	0x00000000
        /*0158*/ 	.short	0x010a
        /*015a*/ 	.byte	0x0e
	.zero		1


	//   ....[14]....
        /*015c*/ 	.word	0x000024a0
        /*0160*/ 	.word	0x0000000a
        /*0164*/ 	.word	0x00000000
        /*0168*/ 	.short	0x0101
        /*016a*/ 	.byte	0x3f
	.zero		1


	//   ....[15]....
        /*016c*/ 	.word	0x00002910
        /*0170*/ 	.word	0x00000008
        /*0174*/ 	.word	0x00000000
        /*0178*/ 	.short	0x0101
        /*017a*/ 	.byte	0x3f
	.zero		1


	//   ....[16]....
        /*017c*/ 	.word	0x000061f0
        /*0180*/ 	.word	0x00000015
        /*0184*/ 	.word	0x00000020
        /*0188*/ 	.short	0x010a
        /*018a*/ 	.byte	0x3f
	.zero		1


	//   ....[17]....
        /*018c*/ 	.word	0x00006660
        /*0190*/ 	.word	0x00000007
        /*0194*/ 	.word	0x00000058
        /*0198*/ 	.short	0x0101
        /*019a*/ 	.byte	0x3f
	.zero		1


	//   ....[18]....
        /*019c*/ 	.word	0x00006d70
        /*01a0*/ 	.word	0x00000005
        /*01a4*/ 	.word	0x00000000
        /*01a8*/ 	.short	0x010a
        /*01aa*/ 	.byte	0x3f
	.zero		1


	//   ....[19]....
        /*01ac*/ 	.word	0x00006df0
        /*01b0*/ 	.word	0x00000007
        /*01b4*/ 	.word	0x00000000
        /*01b8*/ 	.short	0x010a
        /*01ba*/ 	.byte	0x3f
	.zero		1


	//   ....[20]....
        /*01bc*/ 	.word	0x00006e80
        /*01c0*/ 	.word	0x00000006
        /*01c4*/ 	.word	0x00000000
        /*01c8*/ 	.short	0x010a
        /*01ca*/ 	.byte	0x3f
	.zero		1


	//   ....[21]....
        /*01cc*/ 	.word	0x00006f10
        /*01d0*/ 	.word	0x00000003
        /*01d4*/ 	.word	0x00000000
        /*01d8*/ 	.short	0x010a
        /*01da*/ 	.byte	0x3f
	.zero		1


	//   ....[22]....
        /*01dc*/ 	.word	0x00006f80
        /*01e0*/ 	.word	0x00000009
        /*01e4*/ 	.word	0x00000000
        /*01e8*/ 	.short	0x010a
        /*01ea*/ 	.byte	0x3f
	.zero		1


	//   ....[23]....
        /*01ec*/ 	.word	0x00006fe0
        /*01f0*/ 	.word	0x0000000b
        /*01f4*/ 	.word	0x00000000
        /*01f8*/ 	.short	0x010a
        /*01fa*/ 	.byte	0x3f
	.zero		1


	//   ....[24]....
        /*01fc*/ 	.word	0x000070b0
        /*0200*/ 	.word	0x00000015
        /*0204*/ 	.word	0x00000020
        /*0208*/ 	.short	0x010a
        /*020a*/ 	.byte	0x3f
	.zero		1


	//   ....[25]....
        /*020c*/ 	.word	0x00007180
        /*0210*/ 	.word	0x00000005
        /*0214*/ 	.word	0x00000000
        /*0218*/ 	.short	0x010a
        /*021a*/ 	.byte	0x3f
	.zero		1


	//   ....[26]....
        /*021c*/ 	.word	0x000071d0
        /*0220*/ 	.word	0x00000007
        /*0224*/ 	.word	0x00000000
        /*0228*/ 	.short	0x010a
        /*022a*/ 	.byte	0x3f
	.zero		1


	//   ....[27]....
        /*022c*/ 	.word	0x00007220
        /*0230*/ 	.word	0x00000006
        /*0234*/ 	.word	0x00000000
        /*0238*/ 	.short	0x010a
        /*023a*/ 	.byte	0x3f
	.zero		1


	//----- nvinfo : EIATTR_NUM_MBARRIERS
	.align		4
.L_28:
        /*023c*/ 	.byte	0x03, 0x38
        /*023e*/ 	.short	0x000a


	//----- nvinfo : EIATTR_EXIT_INSTR_OFFSETS
	.align		4
        /*0240*/ 	.byte	0x04, 0x1c
        /*0242*/ 	.short	(.L_30 - .L_29)


	//   ....[0]....
.L_29:
        /*0244*/ 	.word	0x00000950


	//   ....[1]....
        /*0248*/ 	.word	0x00001140


	//   ....[2]....
        /*024c*/ 	.word	0x00005900


	//   ....[3]....
        /*0250*/ 	.word	0x00005e60


	//   ....[4]....
        /*0254*/ 	.word	0x00006f60


	//----- nvinfo : EIATTR_MAX_THREADS
	.align		4
.L_30:
        /*0258*/ 	.byte	0x04, 0x05
        /*025a*/ 	.short	(.L_32 - .L_31)
.L_31:
        /*025c*/ 	.word	0x00000180
        /*0260*/ 	.word	0x00000001
        /*0264*/ 	.word	0x00000001


	//----- nvinfo : EIATTR_CRS_STACK_SIZE
	.align		4
.L_32:
        /*0268*/ 	.byte	0x04, 0x1e
        /*026a*/ 	.short	(.L_34 - .L_33)
.L_33:
        /*026c*/ 	.word	0x00000000


	//----- nvinfo : EIATTR_CBANK_PARAM_SIZE
	.align		4
.L_34:
        /*0270*/ 	.byte	0x03, 0x19
        /*0272*/ 	.short	0x0470


	//----- nvinfo : EIATTR_PARAM_CBANK
	.align		4
        /*0274*/ 	.byte	0x04, 0x0a
        /*0276*/ 	.short	(.L_36 - .L_35)
	.align		4
.L_35:
        /*0278*/ 	.word	index@(.nv.constant0._ZN7cutlass13device_kernelINS_4gemm6kernel13GemmUniversalIN4cute5tupleIJiiiiEEENS1_10collective13CollectiveMmaINS1_37MainloopSm90TmaGmmaWarpSpecializedFP8ILi4ENS5_IJNS4_1CILi2EEENSA_ILi1EEESC_EEENS1_35KernelTmaWarpSpecializedCooperativeEEENS5_IJNSA_ILi128EEENSA_ILi64EEENSA_ILi256EEEEEENS_12float_e4m3_tENS5_IJlSC_lEEESK_SL_NS4_8TiledMMAINS4_8MMA_AtomIJNS4_4SM904GMMA30MMA_64x64x32_F32E4M3E4M3_SS_TNILNSP_7ScaleInE1ELSR_1EEEEEENS4_6LayoutISD_NS5_IJSC_NSA_ILi0EEESV_EEEEENS5_IJNS4_10UnderscoreESY_SY_EEEEENS4_13SM90_TMA_LOADENS4_14ComposedLayoutINS4_7SwizzleILi3ELi4ELi3EEENS4_18smem_ptr_flag_bitsILi8EEENSU_INS5_IJNSA_ILi8EEESG_EEENS5_IJSG_SC_EEEEEEEvNS4_8identityENS4_23SM90_TMA_LOAD_MULTICASTES1B_vS1C_EENS_8epilogue10collective6detail29Sm90TmaWarpSpecializedAdapterINS1G_15DefaultEpilogueISK_SL_SL_NS1F_6thread17LinearCombinationISK_Li1EffLNS1K_9ScaleType4KindE0ELNS_15FloatRoundStyleE2ESK_EENS1_15EpilogueDefaultEEEEEvvEEEEvNT_6ParamsE)
        /*027c*/ 	.short	0x0210
        /*027e*/ 	.short	0x0470


	//----- nvinfo : EIATTR_SW_WAR
	.align		4
.L_36:
        /*0280*/ 	.byte	0x04, 0x36
        /*0282*/ 	.short	(.L_38 - .L_37)
.L_37:
        /*0284*/ 	.word	0x00000008
.L_38:


//--------------------- .nv.callgraph             --------------------------
	.section	.nv.callgraph,"",@"SHT_CUDA_CALLGRAPH"
	.align	4
	.sectionentsize	8
	.align		4
        /*0000*/ 	.word	0x00000000
	.align		4
        /*0004*/ 	.word	0xffffffff
	.align		4
        /*0008*/ 	.word	0x00000000
	.align		4
        /*000c*/ 	.word	0xfffffffe
	.align		4
        /*0010*/ 	.word	0x00000000
	.align		4
        /*0014*/ 	.word	0xfffffffd
	.align		4
        /*0018*/ 	.word	0x00000000
	.align		4
        /*001c*/ 	.word	0xfffffffc


//--------------------- .nv.constant4             --------------------------
	.section	.nv.constant4,"a",@progbits
	.align	8
	.align		8
.nv.constant4:
        /*0000*/ 	.dword	_ZN40_INTERNAL_367a8999_4_k_cu_fca37946_134744cuda3std3__45__cpo5beginE
	.align		8
        /*0008*/ 	.dword	_ZN40_INTERNAL_367a8999_4_k_cu_fca37946_134744cuda3std3__45__cpo3endE
	.align		8
        /*0010*/ 	.dword	_ZN40_INTERNAL_367a8999_4_k_cu_fca37946_134744cuda3std3__45__cpo6cbeginE
	.align		8
        /*0018*/ 	.dword	_ZN40_INTERNAL_367a8999_4_k_cu_fca37946_134744cuda3std3__45__cpo4cendE
	.align		8
        /*0020*/ 	.dword	_ZN40_INTERNAL_367a8999_4_k_cu_fca37946_134744cuda3std3__442_GLOBAL__N__367a8999_4_k_cu_fca37946_134746ignoreE
	.align		8
        /*0028*/ 	.dword	_ZN40_INTERNAL_367a8999_4_k_cu_fca37946_134744cuda3std3__419piecewise_constructE
	.align		8
        /*0030*/ 	.dword	_ZN40_INTERNAL_367a8999_4_k_cu_fca37946_134744cuda3std3__48in_placeE
	.align		8
        /*0038*/ 	.dword	_ZN40_INTERNAL_367a8999_4_k_cu_fca37946_134744cuda3std6ranges3__45__cpo4swapE
	.align		8
        /*0040*/ 	.dword	_ZN40_INTERNAL_367a8999_4_k_cu_fca37946_134744cuda3std6ranges3__45__cpo9iter_moveE
	.align		8
        /*0048*/ 	.dword	_ZN40_INTERNAL_367a8999_4_k_cu_fca37946_134744cute7productE
	.align		8
        /*0050*/ 	.dword	_ZN40_INTERNAL_367a8999_4_k_cu_fca37946_134744cute1_E


//--------------------- .text._ZN7cutlass13device_kernelINS_4gemm6kernel13GemmUniversalIN4cute5tupleIJiiiiEEENS1_10collective13CollectiveMmaINS1_37MainloopSm90TmaGmmaWarpSpecializedFP8ILi4ENS5_IJNS4_1CILi2EEENSA_ILi1EEESC_EEENS1_35KernelTmaWarpSpecializedCooperativeEEENS5_IJNSA_ILi128EEENSA_ILi64EEENSA_ILi256EEEEEENS_12float_e4m3_tENS5_IJlSC_lEEESK_SL_NS4_8TiledMMAINS4_8MMA_AtomIJNS4_4SM904GMMA30MMA_64x64x32_F32E4M3E4M3_SS_TNILNSP_7ScaleInE1ELSR_1EEEEEENS4_6LayoutISD_NS5_IJSC_NSA_ILi0EEESV_EEEEENS5_IJNS4_10UnderscoreESY_SY_EEEEENS4_13SM90_TMA_LOADENS4_14ComposedLayoutINS4_7SwizzleILi3ELi4ELi3EEENS4_18smem_ptr_flag_bitsILi8EEENSU_INS5_IJNSA_ILi8EEESG_EEENS5_IJSG_SC_EEEEEEEvNS4_8identityENS4_23SM90_TMA_LOAD_MULTICASTES1B_vS1C_EENS_8epilogue10collective6detail29Sm90TmaWarpSpecializedAdapterINS1G_15DefaultEpilogueISK_SL_SL_NS1F_6thread17LinearCombinationISK_Li1EffLNS1K_9ScaleType4KindE0ELNS_15FloatRoundStyleE2ESK_EENS1_15EpilogueDefaultEEEEEvvEEEEvNT_6ParamsE --------------------------
	.section	.text._ZN7cutlass13device_kernelINS_4gemm6kernel13GemmUniversalIN4cute5tupleIJiiiiEEENS1_10collective13CollectiveMmaINS1_37MainloopSm90TmaGmmaWarpSpecializedFP8ILi4ENS5_IJNS4_1CILi2EEENSA_ILi1EEESC_EEENS1_35KernelTmaWarpSpecializedCooperativeEEENS5_IJNSA_ILi128EEENSA_ILi64EEENSA_ILi256EEEEEENS_12float_e4m3_tENS5_IJlSC_lEEESK_SL_NS4_8TiledMMAINS4_8MMA_AtomIJNS4_4SM904GMMA30MMA_64x64x32_F32E4M3E4M3_SS_TNILNSP_7ScaleInE1ELSR_1EEEEEENS4_6LayoutISD_NS5_IJSC_NSA_ILi0EEESV_EEEEENS5_IJNS4_10UnderscoreESY_SY_EEEEENS4_13SM90_TMA_LOADENS4_14ComposedLayoutINS4_7SwizzleILi3ELi4ELi3EEENS4_18smem_ptr_flag_bitsILi8EEENSU_INS5_IJNSA_ILi8EEESG_EEENS5_IJSG_SC_EEEEEEEvNS4_8identityENS4_23SM90_TMA_LOAD_MULTICASTES1B_vS1C_EENS_8epilogue10collective6detail29Sm90TmaWarpSpecializedAdapterINS1G_15DefaultEpilogueISK_SL_SL_NS1F_6thread17LinearCombinationISK_Li1EffLNS1K_9ScaleType4KindE0ELNS_15FloatRoundStyleE2ESK_EENS1_15EpilogueDefaultEEEEEvvEEEEvNT_6ParamsE,"ax",@progbits
	.align	128
.text._ZN7cutlass13device_kernelINS_4gemm6kernel13GemmUniversalIN4cute5tupleIJiiiiEEENS1_10collective13CollectiveMmaINS1_37MainloopSm90TmaGmmaWarpSpecializedFP8ILi4ENS5_IJNS4_1CILi2EEENSA_ILi1EEESC_EEENS1_35KernelTmaWarpSpecializedCooperativeEEENS5_IJNSA_ILi128EEENSA_ILi64EEENSA_ILi256EEEEEENS_12float_e4m3_tENS5_IJlSC_lEEESK_SL_NS4_8TiledMMAINS4_8MMA_AtomIJNS4_4SM904GMMA30MMA_64x64x32_F32E4M3E4M3_SS_TNILNSP_7ScaleInE1ELSR_1EEEEEENS4_6LayoutISD_NS5_IJSC_NSA_ILi0EEESV_EEEEENS5_IJNS4_10UnderscoreESY_SY_EEEEENS4_13SM90_TMA_LOADENS4_14ComposedLayoutINS4_7SwizzleILi3ELi4ELi3EEENS4_18smem_ptr_flag_bitsILi8EEENSU_INS5_IJNSA_ILi8EEESG_EEENS5_IJSG_SC_EEEEEEEvNS4_8identityENS4_23SM90_TMA_LOAD_MULTICASTES1B_vS1C_EENS_8epilogue10collective6detail29Sm90TmaWarpSpecializedAdapterINS1G_15DefaultEpilogueISK_SL_SL_NS1F_6thread17LinearCombinationISK_Li1EffLNS1K_9ScaleType4KindE0ELNS_15FloatRoundStyleE2ESK_EENS1_15EpilogueDefaultEEEEEvvEEEEvNT_6ParamsE:
        .type           _ZN7cutlass13device_kernelINS_4gemm6kernel13GemmUniversalIN4cute5tupleIJiiiiEEENS1_10collective13CollectiveMmaINS1_37MainloopSm90TmaGmmaWarpSpecializedFP8ILi4ENS5_IJNS4_1CILi2EEENSA_ILi1EEESC_EEENS1_35KernelTmaWarpSpecializedCooperativeEEENS5_IJNSA_ILi128EEENSA_ILi64EEENSA_ILi256EEEEEENS_12float_e4m3_tENS5_IJlSC_lEEESK_SL_NS4_8TiledMMAINS4_8MMA_AtomIJNS4_4SM904GMMA30MMA_64x64x32_F32E4M3E4M3_SS_TNILNSP_7ScaleInE1ELSR_1EEEEEENS4_6LayoutISD_NS5_IJSC_NSA_ILi0EEESV_EEEEENS5_IJNS4_10UnderscoreESY_SY_EEEEENS4_13SM90_TMA_LOADENS4_14ComposedLayoutINS4_7SwizzleILi3ELi4ELi3EEENS4_18smem_ptr_flag_bitsILi8EEENSU_INS5_IJNSA_ILi8EEESG_EEENS5_IJSG_SC_EEEEEEEvNS4_8identityENS4_23SM90_TMA_LOAD_MULTICASTES1B_vS1C_EENS_8epilogue10collective6detail29Sm90TmaWarpSpecializedAdapterINS1G_15DefaultEpilogueISK_SL_SL_NS1F_6thread17LinearCombinationISK_Li1EffLNS1K_9ScaleType4KindE0ELNS_15FloatRoundStyleE2ESK_EENS1_15EpilogueDefaultEEEEEvvEEEEvNT_6ParamsE,@function
        .size           _ZN7cutlass13device_kernelINS_4gemm6kernel13GemmUniversalIN4cute5tupleIJiiiiEEENS1_10collective13CollectiveMmaINS1_37MainloopSm90TmaGmmaWarpSpecializedFP8ILi4ENS5_IJNS4_1CILi2EEENSA_ILi1EEESC_EEENS1_35KernelTmaWarpSpecializedCooperativeEEENS5_IJNSA_ILi128EEENSA_ILi64EEENSA_ILi256EEEEEENS_12float_e4m3_tENS5_IJlSC_lEEESK_SL_NS4_8TiledMMAINS4_8MMA_AtomIJNS4_4SM904GMMA30MMA_64x64x32_F32E4M3E4M3_SS_TNILNSP_7ScaleInE1ELSR_1EEEEEENS4_6LayoutISD_NS5_IJSC_NSA_ILi0EEESV_EEEEENS5_IJNS4_10UnderscoreESY_SY_EEEEENS4_13SM90_TMA_LOADENS4_14ComposedLayoutINS4_7SwizzleILi3ELi4ELi3EEENS4_18smem_ptr_flag_bitsILi8EEENSU_INS5_IJNSA_ILi8EEESG_EEENS5_IJSG_SC_EEEEEEEvNS4_8identityENS4_23SM90_TMA_LOAD_MULTICASTES1B_vS1C_EENS_8epilogue10collective6detail29Sm90TmaWarpSpecializedAdapterINS1G_15DefaultEpilogueISK_SL_SL_NS1F_6thread17LinearCombinationISK_Li1EffLNS1K_9ScaleType4KindE0ELNS_15FloatRoundStyleE2ESK_EENS1_15EpilogueDefaultEEEEEvvEEEEvNT_6ParamsE,(.L_x_140 - _ZN7cutlass13device_kernelINS_4gemm6kernel13GemmUniversalIN4cute5tupleIJiiiiEEENS1_10collective13CollectiveMmaINS1_37MainloopSm90TmaGmmaWarpSpecializedFP8ILi4ENS5_IJNS4_1CILi2EEENSA_ILi1EEESC_EEENS1_35KernelTmaWarpSpecializedCooperativeEEENS5_IJNSA_ILi128EEENSA_ILi64EEENSA_ILi256EEEEEENS_12float_e4m3_tENS5_IJlSC_lEEESK_SL_NS4_8TiledMMAINS4_8MMA_AtomIJNS4_4SM904GMMA30MMA_64x64x32_F32E4M3E4M3_SS_TNILNSP_7ScaleInE1ELSR_1EEEEEENS4_6LayoutISD_NS5_IJSC_NSA_ILi0EEESV_EEEEENS5_IJNS4_10UnderscoreESY_SY_EEEEENS4_13SM90_TMA_LOADENS4_14ComposedLayoutINS4_7SwizzleILi3ELi4ELi3EEENS4_18smem_ptr_flag_bitsILi8EEENSU_INS5_IJNSA_ILi8EEESG_EEENS5_IJSG_SC_EEEEEEEvNS4_8identityENS4_23SM90_TMA_LOAD_MULTICASTES1B_vS1C_EENS_8epilogue10collective6detail29Sm90TmaWarpSpecializedAdapterINS1G_15DefaultEpilogueISK_SL_SL_NS1F_6thread17LinearCombinationISK_Li1EffLNS1K_9ScaleType4KindE0ELNS_15FloatRoundStyleE2ESK_EENS1_15EpilogueDefaultEEEEEvvEEEEvNT_6ParamsE)
        .other          _ZN7cutlass13device_kernelINS_4gemm6kernel13GemmUniversalIN4cute5tupleIJiiiiEEENS1_10collective13CollectiveMmaINS1_37MainloopSm90TmaGmmaWarpSpecializedFP8ILi4ENS5_IJNS4_1CILi2EEENSA_ILi1EEESC_EEENS1_35KernelTmaWarpSpecializedCooperativeEEENS5_IJNSA_ILi128EEENSA_ILi64EEENSA_ILi256EEEEEENS_12float_e4m3_tENS5_IJlSC_lEEESK_SL_NS4_8TiledMMAINS4_8MMA_AtomIJNS4_4SM904GMMA30MMA_64x64x32_F32E4M3E4M3_SS_TNILNSP_7ScaleInE1ELSR_1EEEEEENS4_6LayoutISD_NS5_IJSC_NSA_ILi0EEESV_EEEEENS5_IJNS4_10UnderscoreESY_SY_EEEEENS4_13SM90_TMA_LOADENS4_14ComposedLayoutINS4_7SwizzleILi3ELi4ELi3EEENS4_18smem_ptr_flag_bitsILi8EEENSU_INS5_IJNSA_ILi8EEESG_EEENS5_IJSG_SC_EEEEEEEvNS4_8identityENS4_23SM90_TMA_LOAD_MULTICASTES1B_vS1C_EENS_8epilogue10collective6detail29Sm90TmaWarpSpecializedAdapterINS1G_15DefaultEpilogueISK_SL_SL_NS1F_6thread17LinearCombinationISK_Li1EffLNS1K_9ScaleType4KindE0ELNS_15FloatRoundStyleE2ESK_EENS1_15EpilogueDefaultEEEEEvvEEEEvNT_6ParamsE,@"STO_CUDA_ENTRY STV_DEFAULT"
_ZN7cutlass13device_kernelINS_4gemm6kernel13GemmUniversalIN4cute5tupleIJiiiiEEENS1_10collective13CollectiveMmaINS1_37MainloopSm90TmaGmmaWarpSpecializedFP8ILi4ENS5_IJNS4_1CILi2EEENSA_ILi1EEESC_EEENS1_35KernelTmaWarpSpecializedCooperativeEEENS5_IJNSA_ILi128EEENSA_ILi64EEENSA_ILi256EEEEEENS_12float_e4m3_tENS5_IJlSC_lEEESK_SL_NS4_8TiledMMAINS4_8MMA_AtomIJNS4_4SM904GMMA30MMA_64x64x32_F32E4M3E4M3_SS_TNILNSP_7ScaleInE1ELSR_1EEEEEENS4_6LayoutISD_NS5_IJSC_NSA_ILi0EEESV_EEEEENS5_IJNS4_10UnderscoreESY_SY_EEEEENS4_13SM90_TMA_LOADENS4_14ComposedLayoutINS4_7SwizzleILi3ELi4ELi3EEENS4_18smem_ptr_flag_bitsILi8EEENSU_INS5_IJNSA_ILi8EEESG_EEENS5_IJSG_SC_EEEEEEEvNS4_8identityENS4_23SM90_TMA_LOAD_MULTICASTES1B_vS1C_EENS_8epilogue10collective6detail29Sm90TmaWarpSpecializedAdapterINS1G_15DefaultEpilogueISK_SL_SL_NS1F_6thread17LinearCombinationISK_Li1EffLNS1K_9ScaleType4KindE0ELNS_15FloatRoundStyleE2ESK_EENS1_15EpilogueDefaultEEEEEvvEEEEvNT_6ParamsE:
[----:B------:R-:W-:Y:S01]  /*0000*/  LDC R1, c[0x0][0x28] ;  /* 0x00000a00ff017b82 */ /* 0x000fe20000000800 */
[----:B------:R-:W0:Y:S01]  /*0010*/  S2R R0, SR_TID.X ;  /* 0x0000000000007919 */ /* 0x000e220000002100 */
[----:B------:R-:W-:Y:S01]  /*0020*/  ELECT P0, URZ, PT ;  /* 0x00000000003f782f */ /* 0x000fe20003800000 */
[----:B------:R-:W-:Y:S01]  /*0030*/  BSSY B0, `(.L_x_0) ;  /* 0x000000f000007945 */ /* 0x000fe20003800000 */
[--C-:B0-----:R-:W-:Y:S02]  /*0040*/  SHF.R.U32.HI R2, RZ, 0x5, R0.reuse ;  /* 0x00000005ff027819 */ /* 0x101fe40000011600 */
[----:B------:R-:W-:-:S03]  /*0050*/  SHF.R.U32.HI R3, RZ, 0x7, R0 ;  /* 0x00000007ff037819 */ /* 0x000fc60000011600 */
[----:B------:R-:W0:Y:S04]  /*0060*/  SHFL.IDX PT, R7, R2, RZ, 0x1f ;  /* 0x00001fff02077589 */ /* 0x000e2800000e0000 */
[----:B------:R1:W2:Y:S01]  /*0070*/  SHFL.IDX PT, R4, R3, RZ, 0x1f ;  /* 0x00001fff03047589 */ /* 0x0002a200000e0000 */
[----:B0-----:R-:W-:-:S13]  /*0080*/  ISETP.NE.OR P0, PT, R7, RZ, !P0 ;  /* 0x000000ff0700720c */ /* 0x001fda0004705670 */
[----:B-12---:R-:W-:Y:S05]  /*0090*/  @P0 BRA `(.L_x_1) ;  /* 0x0000000000200947 */ /* 0x006fea0003800000 */
[----:B------:R-:W-:Y:S02]  /*00a0*/  ULDC.64 UR4, c[0x0][0x198] ;  /* 0x0000660000047ab9 */ /* 0x000fe40000000a00 */
[----:B------:R-:W-:Y:S02]  /*00b0*/  UIADD3 UR6, UP0, UR4, 0xf0, URZ ;  /* 0x000000f004067890 */ /* 0x000fe4000ff1e03f */
[----:B------:R-:W-:Y:S02]  /*00c0*/  UIADD3 UR4, UP1, UR4, 0x1f0, URZ ;  /* 0x000001f004047890 */ /* 0x000fe4000ff3e03f */
[----:B------:R-:W-:Y:S02]  /*00d0*/  UIADD3.X UR7, URZ, UR5, URZ, UP0, !UPT ;  /* 0x000000053f077290 */ /* 0x000fe400087fe43f */
[----:B------:R-:W-:-:S07]  /*00e0*/  UIADD3.X UR5, URZ, UR5, URZ, UP1, !UPT ;  /* 0x000000053f057290 */ /* 0x000fce0008ffe43f */
[----:B------:R0:W-:Y:S02]  /*00f0*/  UTMACCTL.PF [UR6] ;  /* 0x00000000060079b9 */ /* 0x0001e40008040000 */
[----:B------:R0:W-:Y:S02]  /*0100*/  UTMACCTL.PF [UR4] ;  /* 0x00000000040079b9 */ /* 0x0001e40008040000 */
[----:B0-----:R-:W-:Y:S01]  /*0110*/  NOP ;  /* 0x0000000000007918 */ /* 0x001fe20000000000 */
.L_x_1:
[----:B------:R-:W-:Y:S05]  /*0120*/  BSYNC B0 ;  /* 0x0000000000007941 */ /* 0x000fea0003800000 */
.L_x_0:
[----:B------:R-:W0:Y:S02]  /*0130*/  SHFL.IDX PT, R3, R2, RZ, 0x1f ;  /* 0x00001fff02037589 */ /* 0x000e2400000e0000 */
[----:B0-----:R-:W-:-:S13]  /*0140*/  ISETP.NE.AND P0, PT, R3, RZ, PT ;  /* 0x000000ff0300720c */ /* 0x001fda0003f05270 */
[----:B------:R-:W-:Y:S05]  /*0150*/  @P0 BRA `(.L_x_2) ;  /* 0x0000000000580947 */ /* 0x000fea0003800000 */
[----:B------:R-:W0:Y:S01]  /*0160*/  S2UR UR8, SR_CgaCtaId ;  /* 0x00000000000879c3 */ /* 0x000e220000008800 */
[----:B------:R-:W-:Y:S01]  /*0170*/  UMOV UR4, 0x400 ;  /* 0x0000040000047882 */ /* 0x000fe20000000000 */
[----:B------:R-:W-:Y:S01]  /*0180*/  UMOV UR5, 0x1 ;  /* 0x0000000100057882 */ /* 0x000fe20000000000 */
[----:B------:R-:W-:Y:S01]  /*0190*/  UMOV UR6, 0x4 ;  /* 0x0000000400067882 */ /* 0x000fe20000000000 */
[----:B------:R-:W-:Y:S01]  /*01a0*/  ELECT P0, URZ, PT ;  /* 0x00000000003f782f */ /* 0x000fe20003800000 */
[----:B------:R-:W-:-:S04]  /*01b0*/  UIADD3 UR6, -UR6, 0x100000, URZ ;  /* 0x0010000006067890 */ /* 0x000fc8000fffe13f */
[----:B------:R-:W-:Y:S02]  /*01c0*/  USHF.L.U32 UR7, UR6, 0xb, URZ ;  /* 0x0000000b06077899 */ /* 0x000fe4000800063f */
[----:B------:R-:W-:Y:S02]  /*01d0*/  USHF.L.U32 UR6, UR6, 0x1, URZ ;  /* 0x0000000106067899 */ /* 0x000fe4000800063f */
[----:B0-----:R-:W-:Y:S02]  /*01e0*/  ULEA UR8, UR8, UR4, 0x18 ;  /* 0x0000000408087291 */ /* 0x001fe4000f8ec03f */
[----:B------:R-:W-:-:S04]  /*01f0*/  UIADD3 UR4, -UR5, 0x100000, URZ ;  /* 0x0010000005047890 */ /* 0x000fc8000fffe13f */
[----:B------:R-:W-:Y:S02]  /*0200*/  USHF.L.U32 UR5, UR4, 0xb, URZ ;  /* 0x0000000b04057899 */ /* 0x000fe4000800063f */
[----:B------:R-:W-:Y:S01]  /*0210*/  USHF.L.U32 UR4, UR4, 0x1, URZ ;  /* 0x0000000104047899 */ /* 0x000fe2000800063f */
[----:B------:R-:W0:Y:S11]  /*0220*/  FENCE.VIEW.ASYNC.S ;  /* 0x00000000000073c6 */ /* 0x000e360000000000 */
[----:B0-----:R0:W1:Y:S01]  /*0230*/  SYNCS.EXCH.64 URZ, [UR8], UR4 ;  /* 0x00000004083f75b2 */ /* 0x0010620008000100 */
[----:B------:R0:W2:Y:S01]  /*0240*/  SYNCS.EXCH.64 URZ, [UR8+0x20], UR6 ;  /* 0x00002006083f75b2 */ /* 0x0000a20008000100 */
[----:B------:R0:W3:Y:S01]  /*0250*/  SYNCS.EXCH.64 URZ, [UR8+0x8], UR4 ;  /* 0x00000804083f75b2 */ /* 0x0000e20008000100 */
[----:B------:R0:W4:Y:S01]  /*0260*/  SYNCS.EXCH.64 URZ, [UR8+0x28], UR6 ;  /* 0x00002806083f75b2 */ /* 0x0001220008000100 */
[----:B------:R0:W0:Y:S01]  /*0270*/  SYNCS.EXCH.64 URZ, [UR8+0x10], UR4 ;  /* 0x00001004083f75b2 */ /* 0x0000220008000100 */
[----:B------:R0:W0:Y:S01]  /*0280*/  SYNCS.EXCH.64 URZ, [UR8+0x30], UR6 ;  /* 0x00003006083f75b2 */ /* 0x0000220008000100 */
[----:B------:R0:W0:Y:S01]  /*0290*/  SYNCS.EXCH.64 URZ, [UR8+0x18], UR4 ;  /* 0x00001804083f75b2 */ /* 0x0000220008000100 */
[----:B------:R0:W0:Y:S01]  /*02a0*/  SYNCS.EXCH.64 URZ, [UR8+0x38], UR6 ;  /* 0x00003806083f75b2 */ /* 0x0000220008000100 */
[----:B------:R-:W-:Y:S01]  /*02b0*/  NOP ;  /* 0x0000000000007918 */ /* 0x000fe20000000000 */
.L_x_2:
[----:B------:R-:W-:Y:S01]  /*02c0*/  SHF.R.S32.HI R5, RZ, 0x1f, R0 ;  /* 0x0000001fff057819 */ /* 0x000fe20000011400 */
[----:B------:R-:W5:Y:S01]  /*02d0*/  SHFL.IDX PT, R2, R2, RZ, 0x1f ;  /* 0x00001fff02027589 */ /* 0x000f6200000e0000 */
[----:B0-----:R-:W0:Y:S01]  /*02e0*/  S2UR UR8, SR_CTAID.X ;  /* 0x00000000000879c3 */ /* 0x001e220000002500 */
[----:B------:R-:W-:Y:S02]  /*02f0*/  ELECT P0, URZ, PT ;  /* 0x00000000003f782f */ /* 0x000fe40003800000 */
[----:B------:R-:W-:Y:S01]  /*0300*/  LEA.HI R5, R5, R0, RZ, 0x7 ;  /* 0x0000000005057211 */ /* 0x000fe200078f38ff */
[----:B------:R-:W1:Y:S01]  /*0310*/  S2R R8, SR_CTAID.Y ;  /* 0x0000000000087919 */ /* 0x000e620000002600 */
[----:B------:R-:W-:Y:S01]  /*0320*/  ULDC UR4, c[0x0][0x150] ;  /* 0x0000540000047ab9 */ /* 0x000fe20000000800 */
[----:B------:R-:W-:Y:S01]  /*0330*/  VIADD R16, R4, 0xffffffff ;  /* 0xffffffff04107836 */ /* 0x000fe20000000000 */
[----:B------:R-:W-:Y:S01]  /*0340*/  LOP3.LUT R5, R5, 0xffffff80, RZ, 0xc0, !PT ;  /* 0xffffff8005057812 */ /* 0x000fe200078ec0ff */
[----:B------:R-:W-:Y:S01]  /*0350*/  NOP ;  /* 0x0000000000007918 */ /* 0x000fe20000000000 */
[----:B------:R-:W2:Y:S01]  /*0360*/  LDC R12, c[0x0][0x144] ;  /* 0x00005100ff0c7b82 */ /* 0x000ea20000000800 */
[----:B------:R-:W-:Y:S01]  /*0370*/  NOP ;  /* 0x0000000000007918 */ /* 0x000fe20000000000 */
[----:B------:R-:W-:Y:S01]  /*0380*/  ISETP.GE.U32.AND P6, PT, R16, 0x2, PT ;  /* 0x000000021000780c */ /* 0x000fe20003fc6070 */
[----:B------:R-:W-:Y:S01]  /*0390*/  IMAD.IADD R5, R0, 0x1, -R5 ;  /* 0x0000000100057824 */ /* 0x000fe200078e0a05 */
[----:B------:R-:W-:-:S04]  /*03a0*/  ISETP.NE.AND P3, PT, R4, RZ, PT ;  /* 0x000000ff0400720c */ /* 0x000fc80003f65270 */
[----:B------:R-:W-:Y:S01]  /*03b0*/  SHF.R.S32.HI R6, RZ, 0x1f, R5 ;  /* 0x0000001fff067819 */ /* 0x000fe20000011405 */
[----:B------:R-:W3:Y:S03]  /*03c0*/  LDC R14, c[0x0][0x140] ;  /* 0x00005000ff0e7b82 */ /* 0x000ee60000000800 */
[----:B------:R-:W-:Y:S02]  /*03d0*/  LEA.HI R6, R6, R5, RZ, 0x3 ;  /* 0x0000000506067211 */ /* 0x000fe400078f18ff */
[----:B-----5:R-:W-:Y:S02]  /*03e0*/  ISETP.NE.OR P0, PT, R2, RZ, !P0 ;  /* 0x000000ff0200720c */ /* 0x020fe40004705670 */
[--C-:B------:R-:W-:Y:S02]  /*03f0*/  SHF.R.S32.HI R2, RZ, 0x3, R6.reuse ;  /* 0x00000003ff027819 */ /* 0x100fe40000011406 */
[----:B------:R-:W-:-:S02]  /*0400*/  SHF.R.S32.HI R11, RZ, 0x1f, R6 ;  /* 0x0000001fff0b7819 */ /* 0x000fc40000011406 */
[----:B------:R-:W-:Y:S02]  /*0410*/  SHF.R.S32.HI R6, RZ, 0x1f, R3 ;  /* 0x0000001fff067819 */ /* 0x000fe40000011403 */
[----:B0-----:R-:W-:Y:S02]  /*0420*/  I2FP.F32.U32 R10, UR8 ;  /* 0x00000008000a7c45 */ /* 0x001fe40008201000 */
[----:B------:R-:W-:Y:S02]  /*0430*/  LEA.HI R11, R11, R2, RZ, 0x2 ;  /* 0x000000020b0b7211 */ /* 0x000fe400078f10ff */
[----:B------:R-:W-:Y:S01]  /*0440*/  LEA.HI R6, R6, R3, RZ, 0x2 ;  /* 0x0000000306067211 */ /* 0x000fe200078f10ff */
[----:B------:R-:W-:Y:S01]  /*0450*/  FMUL R10, R10, UR4 ;  /* 0x000000040a0a7c20 */ /* 0x000fe20008400000 */
[----:B------:R-:W-:Y:S01]  /*0460*/  LOP3.LUT R11, R11, 0xfffffffc, RZ, 0xc0, !PT ;  /* 0xfffffffc0b0b7812 */ /* 0x000fe200078ec0ff */
[----:B------:R-:W-:Y:S01]  /*0470*/  VOTEU.ALL UP0, P0 ;  /* 0x00000000003f7886 */ /* 0x000fe20000000000 */
[----:B------:R-:W-:Y:S01]  /*0480*/  LOP3.LUT R6, R6, 0x3ffffffc, RZ, 0xc0, !PT ;  /* 0x3ffffffc06067812 */ /* 0x000fe200078ec0ff */
[----:B------:R-:W-:Y:S01]  /*0490*/  ULDC UR4, c[0x0][0x154] ;  /* 0x0000550000047ab9 */ /* 0x000fe20000000800 */
[----:B-1----:R-:W-:Y:S01]  /*04a0*/  I2FP.F32.U32 R13, R8 ;  /* 0x00000008000d7245 */ /* 0x002fe20000201000 */
[----:B------:R-:W0:Y:S01]  /*04b0*/  F2I.U32.TRUNC.NTZ R10, R10 ;  /* 0x0000000a000a7305 */ /* 0x000e22000020f000 */
[----:B------:R-:W-:Y:S01]  /*04c0*/  IMAD.IADD R11, R2, 0x1, -R11 ;  /* 0x00000001020b7824 */ /* 0x000fe200078e0a0b */
[----:B------:R-:W1:Y:S01]  /*04d0*/  @!UP0 S2UR UR7, SR_CgaCtaId ;  /* 0x00000000000789c3 */ /* 0x000e620000008800 */
[----:B------:R-:W-:-:S02]  /*04e0*/  IMAD.IADD R6, R3, 0x1, -R6 ;  /* 0x0000000103067824 */ /* 0x000fc400078e0a06 */
[----:B------:R-:W-:Y:S01]  /*04f0*/  FMUL R13, R13, UR4 ;  /* 0x000000040d0d7c20 */ /* 0x000fe20008400000 */
[----:B------:R-:W-:Y:S01]  /*0500*/  UMOV UR4, 0x20 ;  /* 0x0000002000047882 */ /* 0x000fe20000000000 */
[----:B------:R-:W-:Y:S01]  /*0510*/  @!UP0 UMOV UR6, 0x400 ;  /* 0x0000040000068882 */ /* 0x000fe20000000000 */
[----:B------:R-:W-:Y:S01]  /*0520*/  IMAD R6, R6, 0x4, R11 ;  /* 0x0000000406067824 */ /* 0x000fe200078e020b */
[----:B------:R-:W-:-:S04]  /*0530*/  @!UP0 UIADD3 UR4, -UR4, 0x100000, URZ ;  /* 0x0010000004048890 */ /* 0x000fc8000fffe13f */
[----:B------:R-:W-:Y:S02]  /*0540*/  @!UP0 USHF.L.U32 UR5, UR4, 0xb, URZ ;  /* 0x0000000b04058899 */ /* 0x000fe4000800063f */
[----:B------:R-:W-:Y:S01]  /*0550*/  @!UP0 USHF.L.U32 UR4, UR4, 0x1, URZ ;  /* 0x0000000104048899 */ /* 0x000fe2000800063f */
[----:B---3--:R-:W-:Y:S01]  /*0560*/  ISETP.EQ.U32.AND P2, PT, R14, 0x1, PT ;  /* 0x000000010e00780c */ /* 0x008fe20003f42070 */
[----:B------:R-:W3:Y:S01]  /*0570*/  LDC R11, c[0x0][0x148] ;  /* 0x00005200ff0b7b82 */ /* 0x000ee20000000800 */
[----:B------:R-:W5:Y:S01]  /*0580*/  F2I.U32.TRUNC.NTZ R13, R13 ;  /* 0x0000000d000d7305 */ /* 0x000f62000020f000 */
[----:B------:R-:W-:Y:S01]  /*0590*/  LEA.HI R2, R6, R6, RZ, 0x1 ;  /* 0x0000000606027211 */ /* 0x000fe200078f08ff */
[----:B------:R-:W-:Y:S01]  /*05a0*/  VOTEU.ALL UP1, P0 ;  /* 0x00000000003f7886 */ /* 0x000fe20000020000 */
[----:B0-----:R-:W-:Y:S02]  /*05b0*/  IMAD.MOV R15, RZ, RZ, -R10 ;  /* 0x000000ffff0f7224 */ /* 0x001fe400078e0a0a */
[----:B------:R-:W-:-:S02]  /*05c0*/  LOP3.LUT R3, R2, 0xfffffffe, RZ, 0xc0, !PT ;  /* 0xfffffffe02037812 */ /* 0x000fc400078ec0ff */
[----:B------:R-:W-:Y:S01]  /*05d0*/  SHF.R.S32.HI R2, RZ, 0x1f, R7 ;  /* 0x0000001fff027819 */ /* 0x000fe20000011407 */
[----:B--2---:R-:W-:Y:S02]  /*05e0*/  IMAD R10, R12, R15, UR8 ;  /* 0x000000080c0a7e24 */ /* 0x004fe4000f8e020f */
[----:B------:R-:W-:Y:S01]  /*05f0*/  IMAD.IADD R3, R6, 0x1, -R3 ;  /* 0x0000000106037824 */ /* 0x000fe200078e0a03 */
[----:B------:R-:W-:-:S04]  /*0600*/  LEA.HI R2, R2, R7, RZ, 0x2 ;  /* 0x0000000702027211 */ /* 0x000fc800078f10ff */
[----:B------:R-:W-:Y:S01]  /*0610*/  ISETP.NE.AND P4, PT, R3, R10, PT ;  /* 0x0000000a0300720c */ /* 0x000fe20003f85270 */
[----:B------:R-:W-:Y:S01]  /*0620*/  IMAD.SHL.U32 R3, R6, 0x4, RZ ;  /* 0x0000000406037824 */ /* 0x000fe200078e00ff */
[----:B------:R-:W-:Y:S01]  /*0630*/  LOP3.LUT R2, R2, 0xfffffffc, RZ, 0xc0, !PT ;  /* 0xfffffffc02027812 */ /* 0x000fe200078ec0ff */
[----:B-----5:R-:W-:Y:S01]  /*0640*/  IMAD.MOV R20, RZ, RZ, -R13 ;  /* 0x000000ffff147224 */ /* 0x020fe200078e0a0d */
[----:B-1----:R-:W-:Y:S02]  /*0650*/  @!UP0 ULEA UR6, UR7, UR6, 0x18 ;  /* 0x0000000607068291 */ /* 0x002fe4000f8ec03f */
[----:B------:R-:W-:Y:S01]  /*0660*/  LOP3.LUT R3, R6, 0xc, R3, 0x78, !PT ;  /* 0x0000000c06037812 */ /* 0x000fe200078e7803 */
[----:B------:R-:W-:Y:S01]  /*0670*/  IMAD.IADD R7, R7, 0x1, -R2 ;  /* 0x0000000107077824 */ /* 0x000fe200078e0a02 */
[----:B------:R-:W-:Y:S01]  /*0680*/  VOTEU.ALL UP0, P0 ;  /* 0x00000000003f7886 */ /* 0x000fe20000000000 */
[----:B---3--:R-:W-:Y:S01]  /*0690*/  IMAD R13, R11, R20, R8 ;  /* 0x000000140b0d7224 */ /* 0x008fe200078e0208 */
[----:B------:R-:W-:Y:S01]  /*06a0*/  LOP3.LUT P0, RZ, R5, 0x7, RZ, 0xc0, !PT ;  /* 0x0000000705ff7812 */ /* 0x000fe2000780c0ff */
[----:B------:R-:W-:Y:S01]  /*06b0*/  IMAD.MOV.U32 R6, RZ, RZ, 0x1 ;  /* 0x00000001ff067424 */ /* 0x000fe200078e00ff */
[----:B------:R-:W-:-:S02]  /*06c0*/  ISETP.NE.AND P1, PT, R7, 0x3, PT ;  /* 0x000000030700780c */ /* 0x000fc40003f25270 */
[----:B------:R-:W-:Y:S02]  /*06d0*/  @P4 LEA.HI R2, R3, R3, RZ, 0x1 ;  /* 0x0000000303024211 */ /* 0x000fe400078f08ff */
[----:B------:R-:W-:Y:S01]  /*06e0*/  ISETP.EQ.OR P1, PT, R7, RZ, !P1 ;  /* 0x000000ff0700720c */ /* 0x000fe20004f22670 */
[----:B------:R-:W0:Y:S02]  /*06f0*/  FENCE.VIEW.ASYNC.S ;  /* 0x00000000000073c6 */ /* 0x000e240000000000 */
[----:B0-----:R0:W1:Y:S01]  /*0700*/  @!UP0 SYNCS.EXCH.64 URZ, [UR6+0x50], UR4 ;  /* 0x00005004063f85b2 */ /* 0x0010620008000100 */
[----:B------:R-:W-:Y:S02]  /*0710*/  @P4 SHF.R.S32.HI R2, RZ, 0x1, R2 ;  /* 0x00000001ff024819 */ /* 0x000fe40000011402 */
[----:B------:R-:W-:Y:S02]  /*0720*/  ISETP.LT.U32.AND P0, PT, R3, 0x2, !P0 ;  /* 0x000000020300780c */ /* 0x000fe40004701070 */
[----:B------:R-:W-:-:S02]  /*0730*/  @P4 ISETP.NE.AND P5, PT, R2, R13, PT ;  /* 0x0000000d0200420c */ /* 0x000fc40003fa5270 */
[----:B------:R-:W-:Y:S02]  /*0740*/  ISETP.EQ.AND P1, PT, R4, RZ, P1 ;  /* 0x000000ff0400720c */ /* 0x000fe40000f22270 */
[----:B------:R-:W-:Y:S02]  /*0750*/  SEL R5, RZ, 0x1, !P0 ;  /* 0x00000001ff057807 */ /* 0x000fe40004000000 */
[----:B------:R-:W-:Y:S02]  /*0760*/  @P4 SEL R6, RZ, 0x1, P5 ;  /* 0x00000001ff064807 */ /* 0x000fe40002800000 */
[----:B------:R-:W-:Y:S02]  /*0770*/  SEL R2, RZ, 0x1, !P1 ;  /* 0x00000001ff027807 */ /* 0x000fe40004800000 */
[----:B------:R-:W-:Y:S01]  /*0780*/  LOP3.LUT R6, R6, R5, RZ, 0xc0, !PT ;  /* 0x0000000506067212 */ /* 0x000fe200078ec0ff */
[----:B------:R0:W2:Y:S01]  /*0790*/  @!UP1 SYNCS.EXCH.64 URZ, [UR6+0x58], UR4 ;  /* 0x00005804063f95b2 */ /* 0x0000a20008000100 */
[----:B------:R-:W-:Y:S01]  /*07a0*/  SEL R2, R2, 0x2, P6 ;  /* 0x0000000202027807 */ /* 0x000fe20003000000 */
[----:B------:R-:W-:Y:S01]  /*07b0*/  NOP ;  /* 0x0000000000007918 */ /* 0x000fe20000000000 */
[----:B------:R-:W-:Y:S05]  /*07c0*/  @!P2 BRA `(.L_x_3) ;  /* 0x000000000008a947 */ /* 0x000fea0003800000 */
[----:B-12-4-:R-:W-:Y:S01]  /*07d0*/  UCGABAR_ARV ;  /* 0x00000000000079c7 */ /* 0x016fe20008000000 */
[----:B------:R-:W-:Y:S05]  /*07e0*/  BRA `(.L_x_4) ;  /* 0x0000000000047947 */ /* 0x000fea0003800000 */
.L_x_3:
[----:B-12-4-:R-:W-:Y:S01]  /*07f0*/  NOP ;  /* 0x0000000000007918 */ /* 0x016fe20000000000 */
.L_x_4:
[----:B------:R-:W1:Y:S01]  /*0800*/  LDC R4, c[0x0][0x65c] ;  /* 0x00019700ff047b82 */ /* 0x000e620000000800 */
[----:B------:R-:W-:Y:S01]  /*0810*/  IMAD.MOV.U32 R5, RZ, RZ, RZ ;  /* 0x000000ffff057224 */ /* 0x000fe200078e00ff */
[----:B-1----:R-:W-:Y:S01]  /*0820*/  ISETP.NE.AND P4, PT, R4, 0x1, PT ;  /* 0x000000010400780c */ /* 0x002fe20003f85270 */
[----:B------:R-:W-:-:S12]  /*0830*/  IMAD.U32 R4, RZ, RZ, UR8 ;  /* 0x00000008ff047e24 */ /* 0x000fd8000f8e00ff */
[----:B------:R-:W1:Y:S01]  /*0840*/  @P4 LDC R15, c[0x0][0x10] ;  /* 0x00000400ff0f4b82 */ /* 0x000e620000000800 */
[----:B------:R-:W-:Y:S02]  /*0850*/  @P4 IMAD.MOV.U32 R9, RZ, RZ, RZ ;  /* 0x000000ffff094224 */ /* 0x000fe400078e00ff */
[----:B------:R-:W-:-:S05]  /*0860*/  @P4 IMAD.MOV.U32 R17, RZ, RZ, RZ ;  /* 0x000000ffff114224 */ /* 0x000fca00078e00ff */
[----:B------:R-:W2:Y:S01]  /*0870*/  @!P4 LDC R13, c[0x0][0xc] ;  /* 0x00000300ff0dcb82 */ /* 0x000ea20000000800 */
[----:B-1----:R-:W-:-:S04]  /*0880*/  @P4 IMAD.WIDE.U32 R14, R15, UR8, R8 ;  /* 0x000000080f0e4c25 */ /* 0x002fc8000f8e0008 */
[----:B--2---:R-:W-:-:S04]  /*0890*/  @!P4 IMAD.WIDE.U32 R12, R8, R13, R4 ;  /* 0x0000000d080cc225 */ /* 0x004fc800078e0004 */
[----:B------:R-:W-:Y:S02]  /*08a0*/  @P4 IMAD.MOV.U32 R4, RZ, RZ, R14 ;  /* 0x000000ffff044224 */ /* 0x000fe400078e000e */
[----:B------:R-:W-:Y:S02]  /*08b0*/  @P4 IMAD.IADD R5, R15, 0x1, R17 ;  /* 0x000000010f054824 */ /* 0x000fe400078e0211 */
[----:B------:R-:W-:Y:S02]  /*08c0*/  @!P4 IMAD.MOV.U32 R4, RZ, RZ, R12 ;  /* 0x000000ffff04c224 */ /* 0x000fe400078e000c */
[----:B------:R-:W-:Y:S01]  /*08d0*/  @!P4 IMAD.MOV.U32 R5, RZ, RZ, R13 ;  /* 0x000000ffff05c224 */ /* 0x000fe200078e000d */
[----:B------:R-:W-:Y:S06]  /*08e0*/  @!P2 BRA `(.L_x_5) ;  /* 0x00000000000ca947 */ /* 0x000fec0003800000 */
[----:B------:R-:W-:Y:S01]  /*08f0*/  UCGABAR_WAIT ;  /* 0x0000000000007dc7 */ /* 0x000fe20008000000 */
[----:B------:R-:W-:Y:S01]  /*0900*/  CCTL.IVALL ;  /* 0x00000000ff00798f */ /* 0x000fe20002000000 */
[----:B------:R-:W-:Y:S05]  /*0910*/  BRA `(.L_x_6) ;  /* 0x0000000000047947 */ /* 0x000fea0003800000 */
.L_x_5:
[----:B------:R-:W-:Y:S06]  /*0920*/  BAR.SYNC.DEFER_BLOCKING 0x0 ;  /* 0x0000000000007b1d */ /* 0x000fec0000010000 */
.L_x_6:
[----:B------:R-:W-:Y:S05]  /*0930*/  @!P3 BRA `(.L_x_7) ;  /* 0x0000004c00f4b947 */ /* 0x000fea0003800000 */
[----:B------:R-:W-:-:S13]  /*0940*/  ISETP.GT.U32.AND P0, PT, R16, 0x1, PT ;  /* 0x000000011000780c */ /* 0x000fda0003f04070 */
[----:B0-----:R-:W-:Y:S05]  /*0950*/  @P0 EXIT ;  /* 0x000000000000094d */ /* 0x001fea0003800000 */
[----:B------:R-:W-:Y:S01]  /*0960*/  ULDC.64 UR4, c[0x0][0x650] ;  /* 0x0001940000047ab9 */ /* 0x000fe20000000a00 */
[----:B------:R-:W-:Y:S01]  /*0970*/  PRMT R15, RZ, 0x7610, R15 ;  /* 0x00007610ff0f7816 */ /* 0x000fe2000000000f */
[----:B------:R-:W-:Y:S01]  /*0980*/  IMAD.MOV.U32 R71, RZ, RZ, -0x1 ;  /* 0xffffffffff477424 */ /* 0x000fe200078e00ff */
[----:B------:R-:W-:Y:S01]  /*0990*/  ISETP.GE.U32.AND P0, PT, R4, UR4, PT ;  /* 0x0000000404007c0c */ /* 0x000fe2000bf06070 */
[----:B------:R-:W-:Y:S02]  /*09a0*/  IMAD.MOV.U32 R72, RZ, RZ, -0x1 ;  /* 0xffffffffff487424 */ /* 0x000fe400078e00ff */
[----:B------:R-:W-:Y:S01]  /*09b0*/  IMAD.MOV.U32 R14, RZ, RZ, -0x1 ;  /* 0xffffffffff0e7424 */ /* 0x000fe200078e00ff */
[----:B------:R-:W-:-:S13]  /*09c0*/  ISETP.GE.U32.AND.EX P0, PT, R5, UR5, PT, P0 ;  /* 0x0000000505007c0c */ /* 0x000fda000bf06100 */
[----:B------:R-:W-:Y:S05]  /*09d0*/  @P0 BRA `(.L_x_8) ;  /* 0x0000000400280947 */ /* 0x000fea0003800000 */
[----:B------:R-:W0:Y:S01]  /*09e0*/  LDC.64 R22, c[0x0][0x628] ;  /* 0x00018a00ff167b82 */ /* 0x000e220000000a00 */
[----:B------:R-:W-:Y:S02]  /*09f0*/  IMAD.MOV.U32 R12, RZ, RZ, R4 ;  /* 0x000000ffff0c7224 */ /* 0x000fe400078e0004 */
[----:B------:R-:W-:-:S05]  /*0a00*/  IMAD.MOV.U32 R13, RZ, RZ, R5 ;  /* 0x000000ffff0d7224 */ /* 0x000fca00078e0005 */
[----:B------:R-:W1:Y:S08]  /*0a10*/  LDC R18, c[0x0][0x630] ;  /* 0x00018c00ff127b82 */ /* 0x000e700000000800 */
[----:B------:R-:W2:Y:S01]  /*0a20*/  LDC.64 R24, c[0x0][0x620] ;  /* 0x00018800ff187b82 */ /* 0x000ea20000000a00 */
[----:B0-----:R-:W-:-:S04]  /*0a30*/  ISETP.NE.U32.AND P0, PT, R22, RZ, PT ;  /* 0x000000ff1600720c */ /* 0x001fc80003f05070 */
[----:B------:R-:W-:-:S13]  /*0a40*/  ISETP.NE.AND.EX P0, PT, R23, RZ, PT, P0 ;  /* 0x000000ff1700720c */ /* 0x000fda0003f05300 */
[----:B-12---:R-:W-:Y:S05]  /*0a50*/  @!P0 BRA `(.L_x_9) ;  /* 0x0000000000288947 */ /* 0x006fea0003800000 */
[----:B------:R-:W0:Y:S02]  /*0a60*/  LDC R7, c[0x0][0x634] ;  /* 0x00018d00ff077b82 */ /* 0x000e240000000800 */
[----:B0-----:R-:W-:-:S05]  /*0a70*/  IADD3 R7, P0, R4, R7, RZ ;  /* 0x0000000704077210 */ /* 0x001fca0007f1e0ff */
[----:B------:R-:W-:-:S04]  /*0a80*/  IMAD.X R19, RZ, RZ, R5, P0 ;  /* 0x000000ffff137224 */ /* 0x000fc800000e0605 */
[----:B------:R-:W-:-:S04]  /*0a90*/  IMAD.WIDE.U32 R12, R19, R22, RZ ;  /* 0x00000016130c7225 */ /* 0x000fc800078e00ff */
[----:B------:R-:W-:-:S04]  /*0aa0*/  IMAD.WIDE.U32 R14, P0, R7, R23, R12 ;  /* 0x00000017070e7225 */ /* 0x000fc8000780000c */
[----:B------:R-:W-:-:S04]  /*0ab0*/  IMAD.WIDE.U32 R12, R7, R22, RZ ;  /* 0x00000016070c7225 */ /* 0x000fc800078e00ff */
[----:B------:R-:W-:Y:S01]  /*0ac0*/  IMAD.X R17, RZ, RZ, RZ, P0 ;  /* 0x000000ffff117224 */ /* 0x000fe200000e06ff */
[----:B------:R-:W-:Y:S01]  /*0ad0*/  IADD3 RZ, P0, R13, R14, RZ ;  /* 0x0000000e0dff7210 */ /* 0x000fe20007f1e0ff */
[----:B------:R-:W-:-:S04]  /*0ae0*/  IMAD.MOV.U32 R16, RZ, RZ, R15 ;  /* 0x000000ffff107224 */ /* 0x000fc800078e000f */
[----:B------:R-:W-:-:S08]  /*0af0*/  IMAD.WIDE.U32.X R12, R19, R23, R16, P0 ;  /* 0x00000017130c7225 */ /* 0x000fd000000e0410 */
.L_x_9:
[----:B------:R-:W0:Y:S01]  /*0b00*/  LDC.64 R28, c[0x0][0x640] ;  /* 0x00019000ff1c7b82 */ /* 0x000e220000000a00 */
[--C-:B------:R-:W-:Y:S01]  /*0b10*/  SHF.R.U64 R27, R12, R18, R13.reuse ;  /* 0x000000120c1b7219 */ /* 0x100fe2000000120d */
[----:B------:R-:W-:Y:S01]  /*0b20*/  IMAD R31, R11, R20, R8 ;  /* 0x000000140b1f7224 */ /* 0x000fe200078e0208 */
[----:B------:R-:W-:Y:S01]  /*0b30*/  SHF.R.U32.HI R7, RZ, R18, R13 ;  /* 0x00000012ff077219 */ /* 0x000fe2000001160d */
[----:B------:R-:W-:Y:S01]  /*0b40*/  IMAD.MOV.U32 R23, RZ, RZ, 0x1 ;  /* 0x00000001ff177424 */ /* 0x000fe200078e00ff */
[----:B------:R-:W-:-:S03]  /*0b50*/  IADD3 R9, P0, RZ, -R27, RZ ;  /* 0x8000001bff097210 */ /* 0x000fc60007f1e0ff */
[----:B------:R-:W1:Y:S02]  /*0b60*/  LDC R22, c[0x0][0x618] ;  /* 0x00018600ff167b82 */ /* 0x000e640000000800 */
[----:B------:R-:W-:Y:S02]  /*0b70*/  IMAD.X R7, RZ, RZ, ~R7, P0 ;  /* 0x000000ffff077224 */ /* 0x000fe400000e0e07 */
[----:B------:R-:W-:-:S04]  /*0b80*/  IMAD.WIDE.U32 R12, R9, R24, R4 ;  /* 0x00000018090c7225 */ /* 0x000fc800078e0004 */
[----:B------:R-:W2:Y:S01]  /*0b90*/  LDC R18, c[0x0][0x608] ;  /* 0x00018200ff127b82 */ /* 0x000ea20000000800 */
[----:B------:R-:W-:Y:S02]  /*0ba0*/  IMAD R14, R7, R24, RZ ;  /* 0x00000018070e7224 */ /* 0x000fe400078e02ff */
[----:B------:R-:W-:Y:S02]  /*0bb0*/  IMAD.MOV.U32 R7, RZ, RZ, -0x1 ;  /* 0xffffffffff077424 */ /* 0x000fe400078e00ff */
[----:B------:R-:W-:-:S03]  /*0bc0*/  IMAD R9, R9, R25, R14 ;  /* 0x0000001909097224 */ /* 0x000fc600078e020e */
[----:B------:R-:W3:Y:S01]  /*0bd0*/  LDC R26, c[0x0][0x658] ;  /* 0x00019600ff1a7b82 */ /* 0x000ee20000000800 */
[----:B------:R-:W-:Y:S01]  /*0be0*/  IMAD.IADD R9, R13, 0x1, R9 ;  /* 0x000000010d097824 */ /* 0x000fe200078e0209 */
[----:B0-----:R-:W-:-:S04]  /*0bf0*/  ISETP.NE.U32.AND P0, PT, R28, RZ, PT ;  /* 0x000000ff1c00720c */ /* 0x001fc80003f05070 */
[----:B------:R-:W-:Y:S02]  /*0c00*/  ISETP.NE.AND.EX P0, PT, R29, RZ, PT, P0 ;  /* 0x000000ff1d00720c */ /* 0x000fe40003f05300 */
[----:B------:R-:W0:Y:S01]  /*0c10*/  LDC R24, c[0x0][0x600] ;  /* 0x00018000ff187b82 */ /* 0x000e220000000800 */
[-CC-:B-1----:R-:W-:Y:S02]  /*0c20*/  SHF.R.U64 R16, R12, R22.reuse, R9.reuse ;  /* 0x000000160c107219 */ /* 0x182fe40000001209 */
[----:B------:R-:W-:-:S05]  /*0c30*/  SHF.R.U32.HI R9, RZ, R22, R9 ;  /* 0x00000016ff097219 */ /* 0x000fca0000011609 */
[----:B------:R-:W1:Y:S01]  /*0c40*/  LDC R19, c[0x0][0x648] ;  /* 0x00019200ff137b82 */ /* 0x000e620000000800 */
[-CC-:B--2---:R-:W-:Y:S02]  /*0c50*/  SHF.R.U64 R22, R16, R18.reuse, R9.reuse ;  /* 0x0000001210167219 */ /* 0x184fe40000001209 */
[----:B------:R-:W-:-:S05]  /*0c60*/  SHF.R.U32.HI R9, RZ, R18, R9 ;  /* 0x00000012ff097219 */ /* 0x000fca0000011609 */
[----:B------:R-:W2:Y:S01]  /*0c70*/  LDC R21, c[0x0][0x638] ;  /* 0x00018e00ff157b82 */ /* 0x000ea20000000800 */
[-CC-:B---3--:R-:W-:Y:S02]  /*0c80*/  SHF.R.U64 R18, R22, R26.reuse, R9.reuse ;  /* 0x0000001a16127219 */ /* 0x188fe40000001209 */
[-C--:B------:R-:W-:Y:S02]  /*0c90*/  SHF.L.U32 R7, R7, R26.reuse, RZ ;  /* 0x0000001a07077219 */ /* 0x080fe400000006ff */
[----:B------:R-:W-:Y:S01]  /*0ca0*/  SHF.R.U32.HI R9, RZ, R26, R9 ;  /* 0x0000001aff097219 */ /* 0x000fe20000011609 */
[----:B------:R-:W-:Y:S01]  /*0cb0*/  IMAD.MOV.U32 R8, RZ, RZ, R18 ;  /* 0x000000ffff087224 */ /* 0x000fe200078e0012 */
[----:B------:R-:W-:Y:S01]  /*0cc0*/  LOP3.LUT R11, RZ, R7, RZ, 0x33, !PT ;  /* 0x00000007ff0b7212 */ /* 0x000fe200078e33ff */
[----:B------:R-:W3:Y:S01]  /*0cd0*/  LDC R25, c[0x0][0x610] ;  /* 0x00018400ff197b82 */ /* 0x000ee20000000800 */
[----:B------:R-:W-:Y:S05]  /*0ce0*/  @!P0 BRA `(.L_x_10) ;  /* 0x0000000000288947 */ /* 0x000fea0003800000 */
[----:B------:R-:W4:Y:S02]  /*0cf0*/  LDC R7, c[0x0][0x64c] ;  /* 0x00019300ff077b82 */ /* 0x000f240000000800 */
[----:B----4-:R-:W-:-:S05]  /*0d00*/  IADD3 R7, P0, R18, R7, RZ ;  /* 0x0000000712077210 */ /* 0x010fca0007f1e0ff */
        /* <DEDUP_REMOVED lines=8> */
.L_x_10:
[----:B-1----:R-:W-:Y:S01]  /*0d90*/  SHF.R.U64 R9, R8, R19, R9 ;  /* 0x0000001308097219 */ /* 0x002fe20000001209 */
[----:B------:R-:W-:Y:S01]  /*0da0*/  IMAD.MOV.U32 R15, RZ, RZ, 0x1 ;  /* 0x00000001ff0f7424 */ /* 0x000fe200078e00ff */
[----:B------:R-:W-:Y:S01]  /*0db0*/  LOP3.LUT R8, R22, R11, RZ, 0xc0, !PT ;  /* 0x0000000b16087212 */ /* 0x000fe200078ec0ff */
[----:B0-----:R-:W-:Y:S01]  /*0dc0*/  VIADD R11, R24, 0xffffffff ;  /* 0xffffffff180b7836 */ /* 0x001fe20000000000 */
[----:B------:R-:W-:Y:S01]  /*0dd0*/  SHF.L.U32 R7, R23, R26, RZ ;  /* 0x0000001a17077219 */ /* 0x000fe200000006ff */
[----:B------:R-:W-:Y:S01]  /*0de0*/  IMAD.MOV R12, RZ, RZ, -R9 ;  /* 0x000000ffff0c7224 */ /* 0x000fe200078e0a09 */
[----:B------:R-:W-:Y:S01]  /*0df0*/  SEL R10, R10, R31, !P4 ;  /* 0x0000001f0a0a7207 */ /* 0x000fe20006000000 */
[----:B------:R-:W-:Y:S01]  /*0e00*/  IMAD.MOV.U32 R14, RZ, RZ, R27 ;  /* 0x000000ffff0e7224 */ /* 0x000fe200078e001b */
[----:B------:R-:W-:Y:S01]  /*0e10*/  LOP3.LUT R11, R16, R11, RZ, 0xc0, !PT ;  /* 0x0000000b100b7212 */ /* 0x000fe200078ec0ff */
[----:B------:R-:W-:Y:S02]  /*0e20*/  IMAD R9, R7, R9, R8 ;  /* 0x0000000907097224 */ /* 0x000fe400078e0208 */
[----:B--2---:R-:W-:-:S02]  /*0e30*/  IMAD R7, R12, R21, R18 ;  /* 0x000000150c077224 */ /* 0x004fc400078e0212 */
[----:B---3--:R-:W-:Y:S02]  /*0e40*/  IMAD R10, R9, R25, R10 ;  /* 0x00000019090a7224 */ /* 0x008fe400078e020a */
[----:B------:R-:W-:-:S05]  /*0e50*/  IMAD R7, R7, R24, R11 ;  /* 0x0000001807077224 */ /* 0x000fca00078e020b */
[----:B------:R-:W-:Y:S02]  /*0e60*/  SEL R72, R7, R10, !P4 ;  /* 0x0000000a07487207 */ /* 0x000fe40006000000 */
[----:B------:R-:W-:-:S07]  /*0e70*/  SEL R71, R10, R7, !P4 ;  /* 0x000000070a477207 */ /* 0x000fce0006000000 */
.L_x_8:
[----:B------:R-:W-:-:S08]  /*0e80*/  NOP ;  /* 0x0000000000007918 */ /* 0x000fd00000000000 */
[----:B------:R-:W0:Y:S02]  /*0e90*/  USETMAXREG.TRY_ALLOC.CTAPOOL UP0, 0xe8 ;  /* 0x000000e8000079c8 */ /* 0x000e240008000600 */
[----:B0-----:R-:W-:-:S13]  /*0ea0*/  PLOP3.LUT P0, PT, PT, PT, UP0, 0x80, 0x0 ;  /* 0x000000000000781c */ /* 0x001fda0003f0f008 */
[----:B------:R-:W-:Y:S05]  /*0eb0*/  @!P0 BRA `(.L_x_8) ;  /* 0xfffffffc00f08947 */ /* 0x000fea000383ffff */
[----:B------:R-:W-:Y:S01]  /*0ec0*/  ULDC.64 UR4, c[0x0][0x598] ;  /* 0x0001660000047ab9 */ /* 0x000fe20000000a00 */
[----:B------:R-:W-:Y:S01]  /*0ed0*/  ULDC.64 UR20, c[0x0][0x208] ;  /* 0x0000820000147ab9 */ /* 0x000fe20000000a00 */
[----:B------:R-:W-:-:S04]  /*0ee0*/  ISETP.NE.U32.AND P0, PT, RZ, UR4, PT ;  /* 0x00000004ff007c0c */ /* 0x000fc8000bf05070 */
[----:B------:R-:W-:-:S13]  /*0ef0*/  ISETP.NE.AND.EX P0, PT, RZ, UR5, PT, P0 ;  /* 0x00000005ff007c0c */ /* 0x000fda000bf05300 */
[----:B------:R-:W-:Y:S05]  /*0f00*/  @!P0 BRA `(.L_x_11) ;  /* 0x00000000001c8947 */ /* 0x000fea0003800000 */
[----:B------:R-:W0:Y:S02]  /*0f10*/  LDC.64 R8, c[0x0][0x598] ;  /* 0x00016600ff087b82 */ /* 0x000e240000000a00 */
[----:B0-----:R-:W2:Y:S02]  /*0f20*/  LDG.E.64 R8, desc[UR20][R8.64] ;  /* 0x0000001408087981 */ /* 0x001ea4000c1e1b00 */
[----:B--2---:R-:W-:-:S04]  /*0f30*/  ISETP.NE.U32.AND P0, PT, R8, RZ, PT ;  /* 0x000000ff0800720c */ /* 0x004fc80003f05070 */
[----:B------:R-:W-:-:S13]  /*0f40*/  ISETP.NE.AND.EX P0, PT, R9, RZ, PT, P0 ;  /* 0x000000ff0900720c */ /* 0x000fda0003f05300 */
[----:B------:R-:W-:Y:S05]  /*0f50*/  @!P0 BRA `(.L_x_11) ;  /* 0x0000000000088947 */ /* 0x000fea0003800000 */
[----:B------:R0:W5:Y:S01]  /*0f60*/  LD.E R7, desc[UR20][R8.64] ;  /* 0x0000001408077980 */ /* 0x000162000c101900 */
[----:B------:R-:W-:Y:S05]  /*0f70*/  BRA `(.L_x_12) ;  /* 0x0000000000207947 */ /* 0x000fea0003800000 */
.L_x_11:
[----:B------:R-:W-:Y:S02]  /*0f80*/  ULDC.64 UR4, c[0x0][0x588] ;  /* 0x0001620000047ab9 */ /* 0x000fe40000000a00 */
[----:B------:R-:W-:-:S04]  /*0f90*/  ISETP.NE.U32.AND P0, PT, RZ, UR4, PT ;  /* 0x00000004ff007c0c */ /* 0x000fc8000bf05070 */
[----:B------:R-:W-:-:S13]  /*0fa0*/  ISETP.NE.AND.EX P0, PT, RZ, UR5, PT, P0 ;  /* 0x00000005ff007c0c */ /* 0x000fda000bf05300 */
[----:B------:R-:W-:Y:S05]  /*0fb0*/  @!P0 BRA `(.L_x_13) ;  /* 0x00000000000c8947 */ /* 0x000fea0003800000 */
[----:B------:R-:W0:Y:S02]  /*0fc0*/  LDC.64 R8, c[0x0][0x588] ;  /* 0x00016200ff087b82 */ /* 0x000e240000000a00 */
[----:B0-----:R1:W5:Y:S01]  /*0fd0*/  LDG.E R7, desc[UR20][R8.64] ;  /* 0x0000001408077981 */ /* 0x001362000c1e1900 */
[----:B------:R-:W-:Y:S05]  /*0fe0*/  BRA `(.L_x_12) ;  /* 0x0000000000047947 */ /* 0x000fea0003800000 */
.L_x_13:
[----:B------:R-:W2:Y:S02]  /*0ff0*/  LDC R7, c[0x0][0x580] ;  /* 0x00016000ff077b82 */ /* 0x000ea40000000800 */
.L_x_12:
[----:B------:R-:W-:Y:S02]  /*1000*/  ULDC.64 UR4, c[0x0][0x5a0] ;  /* 0x0001680000047ab9 */ /* 0x000fe40000000a00 */
[----:B------:R-:W-:-:S04]  /*1010*/  ISETP.NE.U32.AND P0, PT, RZ, UR4, PT ;  /* 0x00000004ff007c0c */ /* 0x000fc8000bf05070 */
[----:B------:R-:W-:-:S13]  /*1020*/  ISETP.NE.AND.EX P0, PT, RZ, UR5, PT, P0 ;  /* 0x00000005ff007c0c */ /* 0x000fda000bf05300 */
[----:B------:R-:W-:Y:S05]  /*1030*/  @!P0 BRA `(.L_x_14) ;  /* 0x00000000001c8947 */ /* 0x000fea0003800000 */
[----:B01----:R-:W0:Y:S02]  /*1040*/  LDC.64 R8, c[0x0][0x5a0] ;  /* 0x00016800ff087b82 */ /* 0x003e240000000a00 */
[----:B0-----:R-:W3:Y:S02]  /*1050*/  LDG.E.64 R8, desc[UR20][R8.64] ;  /* 0x0000001408087981 */ /* 0x001ee4000c1e1b00 */
[----:B---3--:R-:W-:-:S04]  /*1060*/  ISETP.NE.U32.AND P0, PT, R8, RZ, PT ;  /* 0x000000ff0800720c */ /* 0x008fc80003f05070 */
[----:B------:R-:W-:-:S13]  /*1070*/  ISETP.NE.AND.EX P0, PT, R9, RZ, PT, P0 ;  /* 0x000000ff0900720c */ /* 0x000fda0003f05300 */
[----:B------:R-:W-:Y:S05]  /*1080*/  @!P0 BRA `(.L_x_14) ;  /* 0x0000000000088947 */ /* 0x000fea0003800000 */
[----:B------:R0:W5:Y:S01]  /*1090*/  LD.E R12, desc[UR20][R8.64] ;  /* 0x00000014080c7980 */ /* 0x000162000c101900 */
[----:B------:R-:W-:Y:S05]  /*10a0*/  BRA `(.L_x_15) ;  /* 0x0000000000207947 */ /* 0x000fea0003800000 */
.L_x_14:
[----:B------:R-:W-:Y:S02]  /*10b0*/  ULDC.64 UR4, c[0x0][0x590] ;  /* 0x0001640000047ab9 */ /* 0x000fe40000000a00 */
[----:B------:R-:W-:-:S04]  /*10c0*/  ISETP.NE.U32.AND P0, PT, RZ, UR4, PT ;  /* 0x00000004ff007c0c */ /* 0x000fc8000bf05070 */
[----:B------:R-:W-:-:S13]  /*10d0*/  ISETP.NE.AND.EX P0, PT, RZ, UR5, PT, P0 ;  /* 0x00000005ff007c0c */ /* 0x000fda000bf05300 */
[----:B------:R-:W-:Y:S05]  /*10e0*/  @!P0 BRA `(.L_x_16) ;  /* 0x00000000000c8947 */ /* 0x000fea0003800000 */
[----:B------:R-:W3:Y:S02]  /*10f0*/  LDC.64 R12, c[0x0][0x590] ;  /* 0x00016400ff0c7b82 */ /* 0x000ee40000000a00 */
[----:B---3--:R3:W5:Y:S01]  /*1100*/  LDG.E R12, desc[UR20][R12.64] ;  /* 0x000000140c0c7981 */ /* 0x008762000c1e1900 */
[----:B------:R-:W-:Y:S05]  /*1110*/  BRA `(.L_x_15) ;  /* 0x0000000000047947 */ /* 0x000fea0003800000 */
.L_x_16:
[----:B------:R-:W4:Y:S02]  /*1120*/  LDC R12, c[0x0][0x584] ;  /* 0x00016100ff0c7b82 */ /* 0x000f240000000800 */
.L_x_15:
[----:B------:R-:W-:-:S13]  /*1130*/  LOP3.LUT P0, RZ, R15, 0xff, RZ, 0xc0, !PT ;  /* 0x000000ff0fff7812 */ /* 0x000fda000780c0ff */
[----:B------:R-:W-:Y:S05]  /*1140*/  @!P0 EXIT ;  /* 0x000000000000894d */ /* 0x000fea0003800000 */
[----:B------:R-:W-:Y:S01]  /*1150*/  ULDC UR4, c[0x0][0x28c] ;  /* 0x0000a30000047ab9 */ /* 0x000fe20000000800 */
[----:B------:R-:W-:Y:S01]  /*1160*/  LOP3.LUT R81, R2, 0x1, RZ, 0xfc, !PT ;  /* 0x0000000102517812 */ /* 0x000fe200078efcff */
[----:B------:R-:W-:-:S04]  /*1170*/  UIADD3 UR4, UR4, 0xff, URZ ;  /* 0x000000ff04047890 */ /* 0x000fc8000fffe03f */
[----:B------:R-:W-:-:S04]  /*1180*/  USHF.R.S32.HI UR5, URZ, 0x1f, UR4 ;  /* 0x0000001f3f057899 */ /* 0x000fc80008011404 */
[----:B------:R-:W-:-:S03]  /*1190*/  ULEA.HI UR5, UR5, UR4, URZ, 0x8 ;  /* 0x0000000405057291 */ /* 0x000fc6000f8f403f */
[----:B------:R-:W-:Y:S01]  /*11a0*/  UMOV UR4, URZ ;  /* 0x0000003f00047c82 */ /* 0x000fe20008000000 */
[----:B------:R-:W-:-:S03]  /*11b0*/  USHF.R.S32.HI UR9, URZ, 0x8, UR5 ;  /* 0x000000083f097899 */ /* 0x000fc60008011405 */
[----:B------:R-:W-:-:S09]  /*11c0*/  UMOV UR5, URZ ;  /* 0x0000003f00057c82 */ /* 0x000fd20008000000 */
.L_x_105:
[----:B01----:R-:W-:Y:S01]  /*11d0*/  LOP3.LUT R8, R0, 0x80, RZ, 0xc0, !PT ;  /* 0x0000008000087812 */ /* 0x003fe200078ec0ff */
[----:B------:R-:W0:Y:S01]  /*11e0*/  S2UR UR13, SR_CgaCtaId ;  /* 0x00000000000d79c3 */ /* 0x000e220000008800 */
[----:B------:R-:W-:Y:S01]  /*11f0*/  UMOV UR12, 0x400 ;  /* 0x00000400000c7882 */ /* 0x000fe20000000000 */
[----:B------:R-:W-:Y:S01]  /*1200*/  UMOV UR6, URZ ;  /* 0x0000003f00067c82 */ /* 0x000fe20008000000 */
[----:B------:R-:W-:Y:S01]  /*1210*/  SHF.R.U32.HI R8, RZ, 0x7, R8 ;  /* 0x00000007ff087819 */ /* 0x000fe20000011608 */
[----:B------:R-:W-:Y:S01]  /*1220*/  UMOV UR7, URZ ;  /* 0x0000003f00077c82 */ /* 0x000fe20008000000 */
[----:B------:R-:W-:Y:S01]  /*1230*/  CS2R R16, SRZ ;  /* 0x0000000000107805 */ /* 0x000fe2000001ff00 */
[----:B---3--:R-:W-:Y:S01]  /*1240*/  IMAD.MOV.U32 R13, RZ, RZ, RZ ;  /* 0x000000ffff0d7224 */ /* 0x008fe200078e00ff */
[----:B------:R-:W-:Y:S01]  /*1250*/  CS2R R18, SRZ ;  /* 0x0000000000127805 */ /* 0x000fe2000001ff00 */
[----:B------:R-:W1:Y:S01]  /*1260*/  LDC R9, c[0x0][0x28c] ;  /* 0x0000a300ff097b82 */ /* 0x000e620000000800 */
[----:B------:R-:W3:Y:S01]  /*1270*/  SHFL.IDX PT, R8, R8, RZ, 0x1f ;  /* 0x00001fff08087589 */ /* 0x000ee200000e0000 */
[----:B------:R-:W-:-:S02]  /*1280*/  CS2R R20, SRZ ;  /* 0x0000000000147805 */ /* 0x000fc4000001ff00 */
[----:B------:R-:W-:Y:S02]  /*1290*/  CS2R R22, SRZ ;  /* 0x0000000000167805 */ /* 0x000fe4000001ff00 */
[----:B------:R-:W-:Y:S02]  /*12a0*/  CS2R R56, SRZ ;  /* 0x0000000000387805 */ /* 0x000fe4000001ff00 */
[----:B------:R-:W-:Y:S02]  /*12b0*/  CS2R R58, SRZ ;  /* 0x00000000003a7805 */ /* 0x000fe4000001ff00 */
[----:B------:R-:W-:Y:S02]  /*12c0*/  CS2R R60, SRZ ;  /* 0x00000000003c7805 */ /* 0x000fe4000001ff00 */
[----:B------:R-:W-:Y:S02]  /*12d0*/  CS2R R62, SRZ ;  /* 0x00000000003e7805 */ /* 0x000fe4000001ff00 */
[----:B------:R-:W-:-:S02]  /*12e0*/  CS2R R64, SRZ ;  /* 0x0000000000407805 */ /* 0x000fc4000001ff00 */
[----:B------:R-:W-:Y:S02]  /*12f0*/  CS2R R66, SRZ ;  /* 0x0000000000427805 */ /* 0x000fe4000001ff00 */
[----:B------:R-:W-:Y:S01]  /*1300*/  CS2R R68, SRZ ;  /* 0x0000000000447805 */ /* 0x000fe2000001ff00 */
[----:B------:R-:W-:Y:S01]  /*1310*/  IMAD.MOV.U32 R70, RZ, RZ, RZ ;  /* 0x000000ffff467224 */ /* 0x000fe200078e00ff */
[----:B------:R-:W-:Y:S01]  /*1320*/  CS2R R74, SRZ ;  /* 0x00000000004a7805 */ /* 0x000fe2000001ff00 */
[----:B------:R-:W-:Y:S01]  /*1330*/  IMAD.MOV.U32 R73, RZ, RZ, RZ ;  /* 0x000000ffff497224 */ /* 0x000fe200078e00ff */
[----:B------:R-:W-:Y:S02]  /*1340*/  CS2R R76, SRZ ;  /* 0x00000000004c7805 */ /* 0x000fe4000001ff00 */
[----:B------:R-:W-:Y:S01]  /*1350*/  CS2R R78, SRZ ;  /* 0x00000000004e7805 */ /* 0x000fe2000001ff00 */
[----:B------:R-:W-:Y:S01]  /*1360*/  IMAD.MOV.U32 R80, RZ, RZ, RZ ;  /* 0x000000ffff507224 */ /* 0x000fe200078e00ff */
[----:B----4-:R-:W-:Y:S01]  /*1370*/  CS2R R24, SRZ ;  /* 0x0000000000187805 */ /* 0x010fe2000001ff00 */
[----:B------:R-:W-:Y:S01]  /*1380*/  IMAD.U32 R15, RZ, RZ, UR4 ;  /* 0x00000004ff0f7e24 */ /* 0x000fe2000f8e00ff */
[----:B------:R-:W-:-:S02]  /*1390*/  CS2R R26, SRZ ;  /* 0x00000000001a7805 */ /* 0x000fc4000001ff00 */
[----:B------:R-:W-:Y:S02]  /*13a0*/  CS2R R28, SRZ ;  /* 0x00000000001c7805 */ /* 0x000fe4000001ff00 */
[----:B------:R-:W-:Y:S02]  /*13b0*/  CS2R R30, SRZ ;  /* 0x00000000001e7805 */ /* 0x000fe4000001ff00 */
[----:B------:R-:W-:Y:S02]  /*13c0*/  CS2R R32, SRZ ;  /* 0x0000000000207805 */ /* 0x000fe4000001ff00 */
[----:B------:R-:W-:Y:S02]  /*13d0*/  CS2R R34, SRZ ;  /* 0x0000000000227805 */ /* 0x000fe4000001ff00 */
[----:B-1----:R-:W-:Y:S02]  /*13e0*/  ISETP.GE.AND P0, PT, R9, 0x1, PT ;  /* 0x000000010900780c */ /* 0x002fe40003f06270 */
[----:B------:R-:W-:-:S02]  /*13f0*/  CS2R R36, SRZ ;  /* 0x0000000000247805 */ /* 0x000fc4000001ff00 */
[----:B---3--:R-:W-:Y:S02]  /*1400*/  R2UR UR8, R8 ;  /* 0x00000000080872ca */ /* 0x008fe400000e0000 */
[----:B------:R-:W-:Y:S02]  /*1410*/  CS2R R38, SRZ ;  /* 0x0000000000267805 */ /* 0x000fe4000001ff00 */
[----:B------:R-:W-:Y:S02]  /*1420*/  CS2R R40, SRZ ;  /* 0x0000000000287805 */ /* 0x000fe4000001ff00 */
[----:B------:R-:W-:Y:S02]  /*1430*/  CS2R R42, SRZ ;  /* 0x00000000002a7805 */ /* 0x000fe4000001ff00 */
[----:B------:R-:W-:Y:S02]  /*1440*/  CS2R R44, SRZ ;  /* 0x00000000002c7805 */ /* 0x000fe4000001ff00 */
[----:B------:R-:W-:-:S02]  /*1450*/  CS2R R46, SRZ ;  /* 0x00000000002e7805 */ /* 0x000fc4000001ff00 */
[----:B------:R-:W-:Y:S02]  /*1460*/  CS2R R48, SRZ ;  /* 0x0000000000307805 */ /* 0x000fe4000001ff00 */
[----:B------:R-:W-:Y:S02]  /*1470*/  CS2R R50, SRZ ;  /* 0x0000000000327805 */ /* 0x000fe4000001ff00 */
[----:B------:R-:W-:Y:S02]  /*1480*/  CS2R R52, SRZ ;  /* 0x0000000000347805 */ /* 0x000fe4000001ff00 */
[----:B------:R-:W-:Y:S01]  /*1490*/  CS2R R54, SRZ ;  /* 0x0000000000367805 */ /* 0x000fe2000001ff00 */
[----:B------:R-:W-:-:S04]  /*14a0*/  ULEA.HI UR10, UR8, UR8, URZ, 0x1 ;  /* 0x00000008080a7291 */ /* 0x000fc8000f8f083f */
[----:B------:R-:W-:Y:S02]  /*14b0*/  ULOP3.LUT UR11, UR10, 0x7fffe, URZ, 0xc0, !UPT ;  /* 0x0007fffe0a0b7892 */ /* 0x000fe4000f8ec03f */
[----:B0-----:R-:W-:Y:S02]  /*14c0*/  ULEA UR10, UR13, UR12, 0x18 ;  /* 0x0000000c0d0a7291 */ /* 0x001fe4000f8ec03f */
[----:B------:R-:W-:Y:S01]  /*14d0*/  UIADD3 UR11, UR8, -UR11, URZ ;  /* 0x8000000b080b7290 */ /* 0x000fe2000fffe03f */
[----:B------:R-:W-:Y:S02]  /*14e0*/  UMOV UR12, UR5 ;  /* 0x00000005000c7c82 */ /* 0x000fe40008000000 */
[----:B------:R-:W-:Y:S01]  /*14f0*/  UMOV UR8, URZ ;  /* 0x0000003f00087c82 */ /* 0x000fe20008000000 */
[----:B------:R-:W-:-:S04]  /*1500*/  ULEA UR11, UR11, UR10, 0xd ;  /* 0x0000000a0b0b7291 */ /* 0x000fc8000f8e683f */
[----:B------:R-:W-:-:S04]  /*1510*/  UIADD3 UR11, UR11, 0x100, URZ ;  /* 0x000001000b0b7890 */ /* 0x000fc8000fffe03f */
[----:B------:R-:W-:-:S04]  /*1520*/  USHF.R.U32.HI UR11, URZ, 0x4, UR11 ;  /* 0x000000043f0b7899 */ /* 0x000fc8000801160b */
[----:B------:R-:W-:Y:S01]  /*1530*/  ULOP3.LUT UR11, UR11, 0x3fff, URZ, 0xc0, !UPT ;  /* 0x00003fff0b0b7892 */ /* 0x000fe2000f8ec03f */
[----:B------:R-:W-:Y:S11]  /*1540*/  @!P0 BRA `(.L_x_17) ;  /* 0x0000000400f48947 */ /* 0x000ff60003800000 */
[----:B------:R-:W-:-:S13]  /*1550*/  ISETP.NE.AND P1, PT, R81, 0x3, PT ;  /* 0x000000035100780c */ /* 0x000fda0003f25270 */
[----:B------:R-:W-:Y:S05]  /*1560*/  @!P1 BRA `(.L_x_18) ;  /* 0x0000000000049947 */ /* 0x000fea0003800000 */
[----:B------:R-:W-:Y:S01]  /*1570*/  BPT.TRAP 0x1 ;  /* 0x000000040000795c */ /* 0x000fe20000300000 */
.L_x_18:
[----:B------:R-:W-:Y:S01]  /*1580*/  ULEA UR6, UR5, UR10, 0x3 ;  /* 0x0000000a05067291 */ /* 0x000fe2000f8e183f */
[----:B------:R-:W-:-:S05]  /*1590*/  IMAD.U32 R8, RZ, RZ, UR4 ;  /* 0x00000004ff087e24 */ /* 0x000fca000f8e00ff */
[----:B------:R-:W-:-:S04]  /*15a0*/  SHF.L.U32 R8, R8, 0x1f, RZ ;  /* 0x0000001f08087819 */ /* 0x000fc800000006ff */
[----:B------:R0:W1:Y:S01]  /*15b0*/  SYNCS.PHASECHK.TRANS64.TRYWAIT P0, [UR6], R8 ;  /* 0x00000008ff0075a7 */ /* 0x0000620008000146 */
[----:B------:R-:W-:Y:S05]  /*15c0*/  @!P1 BRA `(.L_x_19) ;  /* 0x0000000000049947 */ /* 0x000fea0003800000 */
[----:B------:R-:W-:Y:S01]  /*15d0*/  BPT.TRAP 0x1 ;  /* 0x000000040000795c */ /* 0x000fe20000300000 */
.L_x_19:
[----:B-1----:R-:W-:Y:S05]  /*15e0*/  @P0 BRA `(.L_x_20) ;  /* 0x0000000000080947 */ /* 0x002fea0003800000 */
[----:B------:R-:W1:Y:S02]  /*15f0*/  SYNCS.PHASECHK.TRANS64.TRYWAIT P0, [UR6], R8 ;  /* 0x00000008ff0075a7 */ /* 0x000e640008000146 */
[----:B-1----:R-:W-:Y:S05]  /*1600*/  @!P0 BRA `(.L_x_21) ;  /* 0x0000005800588947 */ /* 0x002fea0003800000 */
.L_x_20:
[----:B------:R-:W-:Y:S01]  /*1610*/  UIADD3 UR6, UR10, 0x20100, URZ ;  /* 0x000201000a067890 */ /* 0x000fe2000fffe03f */
[----:B------:R-:W-:Y:S01]  /*1620*/  WARPGROUP.ARRIVE ;  /* 0x00000000000079c5 */ /* 0x000fe20000000000 */
[----:B------:R-:W-:Y:S01]  /*1630*/  ULOP3.LUT UR8, UR11, 0x10000, URZ, 0xfc, !UPT ;  /* 0x000100000b087892 */ /* 0x000fe2000f8efc3f */
[----:B------:R-:W-:Y:S01]  /*1640*/  CS2R R16, SRZ ;  /* 0x0000000000107805 */ /* 0x000fe2000001ff00 */
[----:B------:R-:W-:Y:S01]  /*1650*/  USHF.R.U32.HI UR6, URZ, 0x4, UR6 ;  /* 0x000000043f067899 */ /* 0x000fe20008011606 */
[----:B------:R-:W-:Y:S01]  /*1660*/  IMAD.MOV.U32 R13, RZ, RZ, RZ ;  /* 0x000000ffff0d7224 */ /* 0x000fe200078e00ff */
[----:B------:R-:W-:Y:S01]  /*1670*/  UMOV UR13, 0x40000040 ;  /* 0x40000040000d7882 */ /* 0x000fe20000000000 */
[----:B------:R-:W-:Y:S01]  /*1680*/  UMOV UR15, 0x40000040 ;  /* 0x40000040000f7882 */ /* 0x000fe20000000000 */
[----:B------:R-:W-:Y:S01]  /*1690*/  ULOP3.LUT UR6, UR6, 0x3fff, URZ, 0xc0, !UPT ;  /* 0x00003fff06067892 */ /* 0x000fe2000f8ec03f */
[----:B------:R-:W-:Y:S02]  /*16a0*/  CS2R R18, SRZ ;  /* 0x0000000000127805 */ /* 0x000fe4000001ff00 */
[----:B------:R-:W-:-:S02]  /*16b0*/  CS2R R20, SRZ ;  /* 0x0000000000147805 */ /* 0x000fc4000001ff00 */
[----:B------:R-:W-:Y:S01]  /*16c0*/  CS2R R22, SRZ ;  /* 0x0000000000167805 */ /* 0x000fe2000001ff00 */
[----:B------:R-:W-:Y:S01]  /*16d0*/  ULOP3.LUT UR7, UR6, 0x10000, URZ, 0xfc, !UPT ;  /* 0x0001000006077892 */ /* 0x000fe2000f8efc3f */
[----:B------:R-:W-:Y:S01]  /*16e0*/  CS2R R56, SRZ ;  /* 0x0000000000387805 */ /* 0x000fe2000001ff00 */
[----:B------:R-:W-:Y:S01]  /*16f0*/  ULEA UR6, UR5, UR8, 0xb ;  /* 0x0000000805067291 */ /* 0x000fe2000f8e583f */
[----:B------:R-:W-:Y:S01]  /*1700*/  CS2R R58, SRZ ;  /* 0x00000000003a7805 */ /* 0x000fe2000001ff00 */
[----:B------:R-:W-:Y:S01]  /*1710*/  ULEA UR7, UR5, UR7, 0xa ;  /* 0x0000000705077291 */ /* 0x000fe2000f8e503f */
[----:B------:R-:W-:Y:S02]  /*1720*/  CS2R R60, SRZ ;  /* 0x00000000003c7805 */ /* 0x000fe4000001ff00 */
[----:B------:R-:W-:Y:S02]  /*1730*/  CS2R R62, SRZ ;  /* 0x00000000003e7805 */ /* 0x000fe4000001ff00 */
[----:B------:R-:W-:-:S02]  /*1740*/  CS2R R64, SRZ ;  /* 0x0000000000407805 */ /* 0x000fc4000001ff00 */
[----:B------:R-:W-:Y:S01]  /*1750*/  CS2R R66, SRZ ;  /* 0x0000000000427805 */ /* 0x000fe2000001ff00 */
[----:B------:R-:W-:Y:S01]  /*1760*/  UMOV UR12, UR6 ;  /* 0x00000006000c7c82 */ /* 0x000fe20008000000 */
[----:B------:R-:W-:Y:S01]  /*1770*/  CS2R R68, SRZ ;  /* 0x0000000000447805 */ /* 0x000fe2000001ff00 */
[----:B------:R-:W-:Y:S01]  /*1780*/  UMOV UR14, UR7 ;  /* 0x00000007000e7c82 */ /* 0x000fe20008000000 */
[----:B------:R-:W-:Y:S01]  /*1790*/  IMAD.MOV.U32 R70, RZ, RZ, RZ ;  /* 0x000000ffff467224 */ /* 0x000fe200078e00ff */
[----:B------:R-:W-:Y:S01]  /*17a0*/  QGMMA.64x64x32.F32.E4M3.E4M3 R24, gdesc[UR12], RZ, !UPT ;  /* 0x00e000000c1879f3 */ /* 0x000fe2000c7008ff */
[----:B------:R-:W-:Y:S01]  /*17b0*/  UIADD3 UR12, UR6, 0x2, URZ ;  /* 0x00000002060c7890 */ /* 0x000fe2000fffe03f */
[----:B------:R-:W-:Y:S01]  /*17c0*/  CS2R R74, SRZ ;  /* 0x00000000004a7805 */ /* 0x000fe2000001ff00 */
[----:B------:R-:W-:Y:S01]  /*17d0*/  UIADD3 UR14, UR7, 0x2, URZ ;  /* 0x00000002070e7890 */ /* 0x000fe2000fffe03f */
[----:B------:R-:W-:Y:S01]  /*17e0*/  IMAD.MOV.U32 R73, RZ, RZ, RZ ;  /* 0x000000ffff497224 */ /* 0x000fe200078e00ff */
[----:B------:R-:W-:Y:S01]  /*17f0*/  UMOV UR13, 0x40000040 ;  /* 0x40000040000d7882 */ /* 0x000fe20000000000 */
[----:B------:R-:W-:Y:S01]  /*1800*/  UMOV UR15, 0x40000040 ;  /* 0x40000040000f7882 */ /* 0x000fe20000000000 */
[----:B------:R-:W-:-:S02]  /*1810*/  CS2R R76, SRZ ;  /* 0x00000000004c7805 */ /* 0x000fc4000001ff00 */
[----:B------:R-:W-:Y:S01]  /*1820*/  CS2R R78, SRZ ;  /* 0x00000000004e7805 */ /* 0x000fe2000001ff00 */
[----:B------:R-:W-:Y:S02]  /*1830*/  IMAD.MOV.U32 R80, RZ, RZ, RZ ;  /* 0x000000ffff507224 */ /* 0x000fe400078e00ff */
[----:B------:R-:W-:Y:S01]  /*1840*/  QGMMA.64x64x32.F32.E4M3.E4M3 R24, gdesc[UR12], R24 ;  /* 0x00e000000c1879f3 */ /* 0x000fe20008700818 */
[----:B------:R-:W-:Y:S02]  /*1850*/  UIADD3 UR12, UR6, 0x4, URZ ;  /* 0x00000004060c7890 */ /* 0x000fe4000fffe03f */
[----:B------:R-:W-:Y:S01]  /*1860*/  UIADD3 UR14, UR7, 0x4, URZ ;  /* 0x00000004070e7890 */ /* 0x000fe2000fffe03f */
[----:B------:R-:W-:Y:S01]  /*1870*/  UMOV UR13, 0x40000040 ;  /* 0x40000040000d7882 */ /* 0x000fe20000000000 */
[----:B------:R-:W-:-:S07]  /*1880*/  UMOV UR15, 0x40000040 ;  /* 0x40000040000f7882 */ /* 0x000fce0000000000 */
        /* <DEDUP_REMOVED lines=23> */
[----:B------:R-:W-:Y:S01]  /*1a00*/  ULDC UR7, c[0x0][0x50c] ;  /* 0x0001430000077ab9 */ /* 0x000fe20000000800 */
[----:B------:R-:W-:Y:S01]  /*1a10*/  UMOV UR13, 0x40000040 ;  /* 0x40000040000d7882 */ /* 0x000fe20000000000 */
[----:B------:R-:W-:Y:S01]  /*1a20*/  UISETP.NE.AND UP0, UPT, UR7, 0x8, UPT ;  /* 0x000000080700788c */ /* 0x000fe2000bf05270 */
[----:B------:R-:W-:Y:S01]  /*1a30*/  UMOV UR15, 0x40000040 ;  /* 0x40000040000f7882 */ /* 0x000fe20000000000 */
[----:B------:R-:W-:Y:S02]  /*1a40*/  UMOV UR6, 0x8 ;  /* 0x0000000800067882 */ /* 0x000fe40000000000 */
[----:B------:R-:W-:-:S06]  /*1a50*/  USEL UR7, URZ, 0x1, UP0 ;  /* 0x000000013f077887 */ /* 0x000fcc0008000000 */
[----:B------:R-:W-:Y:S01]  /*1a60*/  ISETP.NE.AND P0, PT, RZ, UR7, PT ;  /* 0x00000007ff007c0c */ /* 0x000fe2000bf05270 */
[----:B------:R-:W-:-:S12]  /*1a70*/  QGMMA.64x64x32.F32.E4M3.E4M3 R24, gdesc[UR12], R24, gsb0 ;  /* 0x00e000000c1879f3 */ /* 0x000fd80008000818 */
[----:B------:R-:W-:Y:S05]  /*1a80*/  @!P0 BRA `(.L_x_22) ;  /* 0x0000000000888947 */ /* 0x000fea0003800000 */
[----:B------:R-:W-:Y:S02]  /*1a90*/  WARPGROUP.DEPBAR.LE gsb0, 0x0 ;  /* 0x00008000000079c5 */ /* 0x000fe40000010000 */
[----:B------:R-:W-:-:S01]  /*1aa0*/  FADD R79, RZ, R24 ;  /* 0x00000018ff4f7221 */ /* 0x000fc20000000000 */
[----:B------:R-:W-:Y:S01]  /*1ab0*/  FADD R80, RZ, R25 ;  /* 0x00000019ff507221 */ /* 0x000fe20000000000 */
        /* <DEDUP_REMOVED lines=30> */
[----:B------:R-:W-:-:S06]  /*1ca0*/  UMOV UR6, URZ ;  /* 0x0000003f00067c82 */ /* 0x000fcc0008000000 */
.L_x_22:
[----:B------:R-:W-:-:S04]  /*1cb0*/  UIADD3 UR12, UR5, 0x1, URZ ;  /* 0x00000001050c7890 */ /* 0x000fc8000fffe03f */
[----:B------:R-:W-:-:S04]  /*1cc0*/  UISETP.NE.AND UP0, UPT, UR12, 0x4, UPT ;  /* 0x000000040c00788c */ /* 0x000fc8000bf05270 */
[----:B------:R-:W-:Y:S02]  /*1cd0*/  USEL UR8, URZ, 0x1, UP0 ;  /* 0x000000013f087887 */ /* 0x000fe40008000000 */
[----:B------:R-:W-:Y:S02]  /*1ce0*/  USEL UR12, UR12, URZ, UP0 ;  /* 0x0000003f0c0c7287 */ /* 0x000fe40008000000 */
[----:B------:R-:W-:-:S06]  /*1cf0*/  ULOP3.LUT UR8, UR4, UR8, URZ, 0x3c, !UPT ;  /* 0x0000000804087292 */ /* 0x000fcc000f8e3c3f */
[----:B------:R-:W-:Y:S01]  /*1d00*/  IMAD.U32 R15, RZ, RZ, UR8 ;  /* 0x00000008ff0f7e24 */ /* 0x000fe2000f8e00ff */
[----:B------:R-:W-:-:S06]  /*1d10*/  UMOV UR8, 0x1 ;  /* 0x0000000100087882 */ /* 0x000fcc0000000000 */
.L_x_17:
[----:B------:R-:W-:-:S04]  /*1d20*/  UISETP.LT.AND UP0, UPT, UR9, 0x1, UPT ;  /* 0x000000010900788c */ /* 0x000fc8000bf01270 */
[----:B------:R-:W-:-:S04]  /*1d30*/  USEL UR13, UR9, 0x1, UP0 ;  /* 0x00000001090d7887 */ /* 0x000fc80008000000 */
[----:B------:R-:W-:-:S04]  /*1d40*/  UIADD3 UR13, UR9, -UR13, URZ ;  /* 0x8000000d090d7290 */ /* 0x000fc8000fffe03f */
[----:B------:R-:W-:-:S06]  /*1d50*/  UISETP.GE.AND UP0, UPT, UR13, 0x1, UPT ;  /* 0x000000010d00788c */ /* 0x000fcc000bf06270 */
[----:B------:R-:W-:-:S13]  /*1d60*/  PLOP3.LUT P0, PT, PT, PT, UP0, 0x80, 0x0 ;  /* 0x000000000000781c */ /* 0x000fda0003f0f008 */
[----:B------:R-:W-:Y:S05]  /*1d70*/  @!P0 BRA `(.L_x_23) ;  /* 0x0000000800088947 */ /* 0x000fea0003800000 */
[----:B-1----:R-:W-:Y:S02]  /*1d80*/  IMAD.U32 R9, RZ, RZ, UR5 ;  /* 0x00000005ff097e24 */ /* 0x002fe4000f8e00ff */
[----:B0-----:R-:W-:Y:S01]  /*1d90*/  IMAD.U32 R8, RZ, RZ, UR13 ;  /* 0x0000000dff087e24 */ /* 0x001fe2000f8e00ff */
[----:B------:R-:W-:-:S06]  /*1da0*/  ULDC UR13, c[0x0][0x50c] ;  /* 0x00014300000d7ab9 */ /* 0x000fcc0000000800 */
.L_x_31:
[----:B------:R-:W-:-:S13]  /*1db0*/  ISETP.NE.AND P1, PT, R81, 0x3, PT ;  /* 0x000000035100780c */ /* 0x000fda0003f25270 */
[----:B------:R-:W-:Y:S05]  /*1dc0*/  @!P1 BRA `(.L_x_24) ;  /* 0x0000000000049947 */ /* 0x000fea0003800000 */
[----:B------:R-:W-:Y:S01]  /*1dd0*/  BPT.TRAP 0x1 ;  /* 0x000000040000795c */ /* 0x000fe20000300000 */
.L_x_24:
[----:B------:R-:W0:Y:S01]  /*1de0*/  S2UR UR14, SR_CgaCtaId ;  /* 0x00000000000e79c3 */ /* 0x000e220000008800 */
[----:B------:R-:W-:Y:S01]  /*1df0*/  UMOV UR10, 0x400 ;  /* 0x00000400000a7882 */ /* 0x000fe20000000000 */
[----:B------:R-:W-:Y:S01]  /*1e00*/  SHF.L.U32 R10, R15, 0x1f, RZ ;  /* 0x0000001f0f0a7819 */ /* 0x000fe200000006ff */
[----:B0-----:R-:W-:-:S04]  /*1e10*/  ULEA UR10, UR14, UR10, 0x18 ;  /* 0x0000000a0e0a7291 */ /* 0x001fc8000f8ec03f */
[----:B------:R-:W-:-:S09]  /*1e20*/  ULEA UR14, UR12, UR10, 0x3 ;  /* 0x0000000a0c0e7291 */ /* 0x000fd2000f8e183f */
[----:B------:R0:W1:Y:S01]  /*1e30*/  SYNCS.PHASECHK.TRANS64.TRYWAIT P0, [UR14], R10 ;  /* 0x0000000aff0075a7 */ /* 0x000062000800014e */
[----:B------:R-:W-:Y:S05]  /*1e40*/  @!P1 BRA `(.L_x_25) ;  /* 0x0000000000049947 */ /* 0x000fea0003800000 */
[----:B------:R-:W-:Y:S01]  /*1e50*/  BPT.TRAP 0x1 ;  /* 0x000000040000795c */ /* 0x000fe20000300000 */
.L_x_25:
[----:B-1----:R-:W-:Y:S05]  /*1e60*/  @P0 BRA `(.L_x_26) ;  /* 0x0000000000080947 */ /* 0x002fea0003800000 */
[----:B------:R-:W1:Y:S02]  /*1e70*/  SYNCS.PHASECHK.TRANS64.TRYWAIT P0, [UR14], R10 ;  /* 0x0000000aff0075a7 */ /* 0x000e64000800014e */
[----:B-1----:R-:W-:Y:S05]  /*1e80*/  @!P0 BRA `(.L_x_27) ;  /* 0x0000005000508947 */ /* 0x002fea0003800000 */
.L_x_26:
[----:B------:R-:W-:Y:S01]  /*1e90*/  UIADD3 UR14, UR10, 0x20100, URZ ;  /* 0x000201000a0e7890 */ /* 0x000fe2000fffe03f */
[----:B------:R-:W-:Y:S01]  /*1ea0*/  WARPGROUP.ARRIVE ;  /* 0x00000000000079c5 */ /* 0x000fe20000000000 */
[----:B------:R-:W-:Y:S02]  /*1eb0*/  UISETP.NE.AND UP0, UPT, UR7, URZ, UPT ;  /* 0x0000003f0700728c */ /* 0x000fe4000bf05270 */
[----:B------:R-:W-:Y:S02]  /*1ec0*/  USHF.R.U32.HI UR14, URZ, 0x4, UR14 ;  /* 0x000000043f0e7899 */ /* 0x000fe4000801160e */
[----:B------:R-:W-:Y:S02]  /*1ed0*/  USEL UR8, UR8, URZ, !UP0 ;  /* 0x0000003f08087287 */ /* 0x000fe4000c000000 */
[----:B------:R-:W-:Y:S02]  /*1ee0*/  ULOP3.LUT UR14, UR14, 0x3fff, URZ, 0xc0, !UPT ;  /* 0x00003fff0e0e7892 */ /* 0x000fe4000f8ec03f */
[----:B------:R-:W-:-:S02]  /*1ef0*/  UISETP.NE.U32.AND UP0, UPT, UR8, URZ, UPT ;  /* 0x0000003f0800728c */ /* 0x000fc4000bf05070 */
[----:B------:R-:W-:Y:S02]  /*1f00*/  ULOP3.LUT UR7, UR11, 0x10000, URZ, 0xfc, !UPT ;  /* 0x000100000b077892 */ /* 0x000fe4000f8efc3f */
[----:B------:R-:W-:Y:S02]  /*1f10*/  ULOP3.LUT UR8, UR14, 0x10000, URZ, 0xfc, !UPT ;  /* 0x000100000e087892 */ /* 0x000fe4000f8efc3f */
[----:B------:R-:W-:Y:S02]  /*1f20*/  ULEA UR7, UR12, UR7, 0xb ;  /* 0x000000070c077291 */ /* 0x000fe4000f8e583f */
[----:B------:R-:W-:Y:S01]  /*1f30*/  ULEA UR8, UR12, UR8, 0xa ;  /* 0x000000080c087291 */ /* 0x000fe2000f8e503f */
[----:B------:R-:W-:Y:S01]  /*1f40*/  UMOV UR17, 0x40000040 ;  /* 0x4000004000117882 */ /* 0x000fe20000000000 */
[----:B------:R-:W-:Y:S01]  /*1f50*/  UMOV UR19, 0x40000040 ;  /* 0x4000004000137882 */ /* 0x000fe20000000000 */
[----:B------:R-:W-:Y:S02]  /*1f60*/  UIADD3 UR6, UR6, 0x8, URZ ;  /* 0x0000000806067890 */ /* 0x000fe4000fffe03f */
[----:B------:R-:W-:-:S02]  /*1f70*/  UMOV UR16, UR7 ;  /* 0x0000000700107c82 */ /* 0x000fc40008000000 */
[----:B------:R-:W-:Y:S02]  /*1f80*/  UMOV UR18, UR8 ;  /* 0x0000000800127c82 */ /* 0x000fe40008000000 */
[----:B------:R-:W-:Y:S01]  /*1f90*/  QGMMA.64x64x32.F32.E4M3.E4M3 R24, gdesc[UR16], R24, UP0 ;  /* 0x00e00000101879f3 */ /* 0x000fe2000bf00818 */
[----:B------:R-:W-:Y:S02]  /*1fa0*/  UIADD3 UR16, UR7, 0x2, URZ ;  /* 0x0000000207107890 */ /* 0x000fe4000fffe03f */
[----:B------:R-:W-:Y:S01]  /*1fb0*/  UIADD3 UR18, UR8, 0x2, URZ ;  /* 0x0000000208127890 */ /* 0x000fe2000fffe03f */
[----:B------:R-:W-:Y:S01]  /*1fc0*/  UMOV UR17, 0x40000040 ;  /* 0x4000004000117882 */ /* 0x000fe20000000000 */
[----:B------:R-:W-:Y:S01]  /*1fd0*/  UMOV UR19, 0x40000040 ;  /* 0x4000004000137882 */ /* 0x000fe20000000000 */
[----:B------:R-:W-:-:S06]  /*1fe0*/  UISETP.NE.AND UP0, UPT, UR6, UR13, UPT ;  /* 0x0000000d0600728c */ /* 0x000fcc000bf05270 */
        /* <DEDUP_REMOVED lines=29> */
[----:B------:R-:W-:Y:S01]  /*21c0*/  UMOV UR19, 0x40000040 ;  /* 0x4000004000137882 */ /* 0x000fe20000000000 */
[----:B------:R-:W-:-:S06]  /*21d0*/  USEL UR7, URZ, 0x1, UP0 ;  /* 0x000000013f077887 */ /* 0x000fcc0008000000 */
[----:B------:R-:W-:Y:S01]  /*21e0*/  ISETP.NE.AND P0, PT, RZ, UR7, PT ;  /* 0x00000007ff007c0c */ /* 0x000fe2000bf05270 */
[----:B------:R-:W-:Y:S03]  /*21f0*/  QGMMA.64x64x32.F32.E4M3.E4M3 R24, gdesc[UR16], R24, gsb0 ;  /* 0x00e00000101879f3 */ /* 0x000fe60008000818 */
[----:B------:R-:W-:-:S09]  /*2200*/  WARPGROUP.DEPBAR.LE gsb0, 0x1 ;  /* 0x00008000000079c5 */ /* 0x000fd20000010100 */
[----:B------:R-:W-:Y:S05]  /*2210*/  @!P0 BRA `(.L_x_28) ;  /* 0x0000000000888947 */ /* 0x000fea0003800000 */
[----:B------:R-:W-:Y:S02]  /*2220*/  WARPGROUP.DEPBAR.LE gsb0, 0x0 ;  /* 0x00008000000079c5 */ /* 0x000fe40000010000 */
[----:B------:R-:W-:-:S01]  /*2230*/  FADD R79, R24, R79 ;  /* 0x0000004f184f7221 */ /* 0x000fc20000000000 */
[----:B------:R-:W-:Y:S01]  /*2240*/  FADD R80, R25, R80 ;  /* 0x0000005019507221 */ /* 0x000fe20000000000 */
        /* <DEDUP_REMOVED lines=30> */
[----:B------:R-:W-:-:S06]  /*2430*/  UMOV UR6, URZ ;  /* 0x0000003f00067c82 */ /* 0x000fcc0008000000 */
.L_x_28:
[----:B------:R-:W-:Y:S05]  /*2440*/  @!P1 BRA `(.L_x_29) ;  /* 0x0000000000049947 */ /* 0x000fea0003800000 */
[----:B------:R-:W-:Y:S01]  /*2450*/  BPT.TRAP 0x1 ;  /* 0x000000040000795c */ /* 0x000fe20000300000 */
.L_x_29:
[----:B------:R-:W-:-:S13]  /*2460*/  ISETP.NE.AND P0, PT, R6, RZ, PT ;  /* 0x000000ff0600720c */ /* 0x000fda0003f05270 */
[----:B01----:R-:W-:-:S05]  /*2470*/  @P0 LEA R10, R9, UR10, 0x3 ;  /* 0x0000000a090a0c11 */ /* 0x003fca000f8e18ff */
[----:B------:R-:W-:-:S05]  /*2480*/  @P0 VIADD R10, R10, 0x20 ;  /* 0x000000200a0a0836 */ /* 0x000fca0000000000 */
[----:B------:R-:W-:-:S04]  /*2490*/  @P0 PRMT R10, R3, 0x654, R10 ;  /* 0x00000654030a0816 */ /* 0x000fc8000000000a */
[----:B------:R0:W-:Y:S01]  /*24a0*/  @P0 SYNCS.ARRIVE.TRANS64.RED.A1T0 RZ, [R10+URZ], RZ ;  /* 0x000000ff0aff09a7 */ /* 0x0001e2000810043f */
[----:B------:R-:W-:-:S13]  /*24b0*/  ISETP.GT.U32.AND P0, PT, R2, 0x1, PT ;  /* 0x000000010200780c */ /* 0x000fda0003f04070 */
[----:B0-----:R-:W-:Y:S05]  /*24c0*/  @P0 BRA `(.L_x_30) ;  /* 0x0000000000040947 */ /* 0x001fea0003800000 */
[----:B------:R-:W-:Y:S01]  /*24d0*/  BPT.TRAP 0x1 ;  /* 0x000000040000795c */ /* 0x000fe20000300000 */
.L_x_30:
[----:B------:R-:W-:Y:S01]  /*24e0*/  UIADD3 UR12, UR12, 0x1, URZ ;  /* 0x000000010c0c7890 */ /* 0x000fe2000fffe03f */
[C---:B------:R-:W-:Y:S01]  /*24f0*/  ISETP.GT.AND P1, PT, R8.reuse, 0x1, PT ;  /* 0x000000010800780c */ /* 0x040fe20003f24270 */
[----:B------:R-:W-:Y:S02]  /*2500*/  VIADD R9, R9, 0x1 ;  /* 0x0000000109097836 */ /* 0x000fe40000000000 */
[----:B------:R-:W-:Y:S01]  /*2510*/  UISETP.NE.AND UP0, UPT, UR12, 0x4, UPT ;  /* 0x000000040c00788c */ /* 0x000fe2000bf05270 */
[----:B------:R-:W-:Y:S02]  /*2520*/  VIADD R8, R8, 0xffffffff ;  /* 0xffffffff08087836 */ /* 0x000fe40000000000 */
[C---:B------:R-:W-:Y:S01]  /*2530*/  ISETP.NE.AND P0, PT, R9.reuse, 0x4, PT ;  /* 0x000000040900780c */ /* 0x040fe20003f05270 */
[----:B------:R-:W-:Y:S02]  /*2540*/  USEL UR8, URZ, 0x1, UP0 ;  /* 0x000000013f087887 */ /* 0x000fe40008000000 */
[----:B------:R-:W-:Y:S01]  /*2550*/  USEL UR12, UR12, URZ, UP0 ;  /* 0x0000003f0c0c7287 */ /* 0x000fe20008000000 */
[----:B------:R-:W-:-:S03]  /*2560*/  SEL R9, R9, RZ, P0 ;  /* 0x000000ff09097207 */ /* 0x000fc60000000000 */
[----:B------:R-:W-:Y:S01]  /*2570*/  LOP3.LUT R15, R15, UR8, RZ, 0x3c, !PT ;  /* 0x000000080f0f7c12 */ /* 0x000fe2000f8e3cff */
[----:B------:R-:W-:Y:S01]  /*2580*/  UMOV UR8, 0x1 ;  /* 0x0000000100087882 */ /* 0x000fe20000000000 */
[----:B------:R-:W-:Y:S06]  /*2590*/  @P1 BRA `(.L_x_31) ;  /* 0xfffffff800041947 */ /* 0x000fec000383ffff */
.L_x_23:
[----:B------:R-:W-:Y:S01]  /*25a0*/  UISETP.NE.AND UP0, UPT, UR6, URZ, UPT ;  /* 0x0000003f0600728c */ /* 0x000fe2000bf05270 */
[----:B01----:R-:W0:Y:S03]  /*25b0*/  LDC R8, c[0x0][0x28c] ;  /* 0x0000a300ff087b82 */ /* 0x003e260000000800 */
[----:B------:R-:W-:-:S06]  /*25c0*/  USEL UR6, URZ, 0x1, !UP0 ;  /* 0x000000013f067887 */ /* 0x000fcc000c000000 */
[----:B------:R-:W-:Y:S02]  /*25d0*/  ISETP.NE.AND P0, PT, RZ, UR6, PT ;  /* 0x00000006ff007c0c */ /* 0x000fe4000bf05270 */
[----:B0-----:R-:W-:-:S11]  /*25e0*/  ISETP.GE.AND P1, PT, R8, 0x1, PT ;  /* 0x000000010800780c */ /* 0x001fd60003f26270 */
[----:B------:R-:W-:Y:S05]  /*25f0*/  @!P0 BRA `(.L_x_32) ;  /* 0x0000000000848947 */ /* 0x000fea0003800000 */
[----:B------:R-:W-:Y:S02]  /*2600*/  WARPGROUP.DEPBAR.LE gsb0, 0x0 ;  /* 0x00008000000079c5 */ /* 0x000fe40000010000 */
[----:B------:R-:W-:Y:S01]  /*2610*/  FADD R79, R24, R79 ;  /* 0x0000004f184f7221 */ /* 0x000fe20000000000 */
        /* <DEDUP_REMOVED lines=30> */
[----:B------:R-:W-:-:S07]  /*2800*/  FADD R16, R16, R55 ;  /* 0x0000003710107221 */ /* 0x000fce0000000000 */
.L_x_32:
[----:B------:R-:W-:Y:S02]  /*2810*/  WARPGROUP.DEPBAR.LE gsb0, 0x0 ;  /* 0x00008000000079c5 */ /* 0x000fe40000010000 */
[----:B------:R-:W-:Y:S05]  /*2820*/  @!P1 BRA `(.L_x_33) ;  /* 0x0000000000489947 */ /* 0x000fea0003800000 */
[----:B------:R-:W-:-:S13]  /*2830*/  ISETP.NE.AND P0, PT, R81, 0x3, PT ;  /* 0x000000035100780c */ /* 0x000fda0003f05270 */
[----:B------:R-:W-:Y:S05]  /*2840*/  @!P0 BRA `(.L_x_34) ;  /* 0x0000000000048947 */ /* 0x000fea0003800000 */
[----:B------:R-:W-:Y:S01]  /*2850*/  BPT.TRAP 0x1 ;  /* 0x000000040000795c */ /* 0x000fe20000300000 */
.L_x_34:
[----:B------:R-:W-:Y:S01]  /*2860*/  ISETP.NE.AND P0, PT, R6, RZ, PT ;  /* 0x000000ff0600720c */ /* 0x000fe20003f05270 */
[----:B------:R-:W-:Y:S01]  /*2870*/  UISETP.LT.AND UP1, UPT, UR9, 0x1, UPT ;  /* 0x000000010900788c */ /* 0x000fe2000bf21270 */
[----:B------:R-:W-:-:S11]  /*2880*/  IMAD.U32 R9, RZ, RZ, UR10 ;  /* 0x0000000aff097e24 */ /* 0x000fd6000f8e00ff */
[----:B------:R-:W-:-:S05]  /*2890*/  VOTEU.ANY UP0, P0 ;  /* 0x00000000003f7886 */ /* 0x000fca0000000100 */
[----:B------:R-:W-:-:S04]  /*28a0*/  @UP0 USEL UR6, UR9, 0x1, UP1 ;  /* 0x0000000109060887 */ /* 0x000fc80008800000 */
[----:B------:R-:W-:-:S06]  /*28b0*/  @UP0 UIADD3 UR6, UR5, UR9, -UR6 ;  /* 0x0000000905060290 */ /* 0x000fcc000fffe806 */
[----:B------:R-:W-:-:S04]  /*28c0*/  IMAD.U32 R8, RZ, RZ, UR6 ;  /* 0x00000006ff087e24 */ /* 0x000fc8000f8e00ff */
[----:B------:R-:W-:-:S05]  /*28d0*/  @P0 IMAD.SHL.U32 R8, R8, 0x8, RZ ;  /* 0x0000000808080824 */ /* 0x000fca00078e00ff */
[----:B------:R-:W-:-:S04]  /*28e0*/  @P0 LOP3.LUT R8, R8, 0x18, RZ, 0xc0, !PT ;  /* 0x0000001808080812 */ /* 0x000fc800078ec0ff */
[----:B------:R-:W-:-:S04]  /*28f0*/  @P0 IADD3 R8, R9, 0x20, R8 ;  /* 0x0000002009080810 */ /* 0x000fc80007ffe008 */
[----:B------:R-:W-:-:S04]  /*2900*/  @P0 PRMT R8, R3, 0x654, R8 ;  /* 0x0000065403080816 */ /* 0x000fc80000000008 */
[----:B------:R0:W-:Y:S01]  /*2910*/  @P0 SYNCS.ARRIVE.TRANS64.RED.A1T0 RZ, [R8+URZ], RZ ;  /* 0x000000ff08ff09a7 */ /* 0x0001e2000810043f */
[----:B------:R-:W-:-:S13]  /*2920*/  ISETP.GT.U32.AND P0, PT, R2, 0x1, PT ;  /* 0x000000010200780c */ /* 0x000fda0003f04070 */
[----:B0-----:R-:W-:Y:S05]  /*2930*/  @P0 BRA `(.L_x_33) ;  /* 0x0000000000040947 */ /* 0x001fea0003800000 */
[----:B------:R-:W-:Y:S01]  /*2940*/  BPT.TRAP 0x1 ;  /* 0x000000040000795c */ /* 0x000fe20000300000 */
.L_x_33:
[----:B------:R-:W0:Y:S01]  /*2950*/  LDC R24, c[0x0][0x288] ;  /* 0x0000a200ff187b82 */ /* 0x000e220000000800 */
[--C-:B------:R-:W-:Y:S01]  /*2960*/  SHF.R.U32.HI R8, RZ, 0x2, R0.reuse ;  /* 0x00000002ff087819 */ /* 0x100fe20000011600 */
[----:B------:R-:W-:Y:S01]  /*2970*/  IMAD.SHL.U32 R15, R72, 0x40, RZ ;  /* 0x00000040480f7824 */ /* 0x000fe200078e00ff */
[----:B------:R-:W-:Y:S01]  /*2980*/  LOP3.LUT R10, R0, 0x60, RZ, 0xc0, !PT ;  /* 0x00000060000a7812 */ /* 0x000fe200078ec0ff */
[----:B------:R-:W-:Y:S01]  /*2990*/  ULDC UR6, c[0x0][0x284] ;  /* 0x0000a10000067ab9 */ /* 0x000fe20000000800 */
[----:B------:R-:W-:Y:S01]  /*29a0*/  SHF.R.U32.HI R11, RZ, 0x7, R0 ;  /* 0x00000007ff0b7819 */ /* 0x000fe20000011600 */
[----:B------:R-:W-:Y:S01]  /*29b0*/  IMAD.WIDE R30, R71, 0x80, RZ ;  /* 0x00000080471e7825 */ /* 0x000fe200078e02ff */
[----:B------:R-:W-:Y:S02]  /*29c0*/  LOP3.LUT R9, R8, 0x7, RZ, 0xc0, !PT ;  /* 0x0000000708097812 */ /* 0x000fe400078ec0ff */
[----:B------:R-:W-:Y:S02]  /*29d0*/  SHF.R.U32.HI R10, RZ, 0x1, R10 ;  /* 0x00000001ff0a7819 */ /* 0x000fe4000001160a */
[----:B------:R-:W-:-:S02]  /*29e0*/  LOP3.LUT R8, R11, 0x1, RZ, 0xc0, !PT ;  /* 0x000000010b087812 */ /* 0x000fc400078ec0ff */
[----:B------:R-:W-:Y:S02]  /*29f0*/  IADD3 R25, RZ, -R10, -R9 ;  /* 0x8000000aff197210 */ /* 0x000fe40007ffe809 */
[----:B------:R-:W-:Y:S01]  /*2a00*/  LOP3.LUT R11, R0, 0x3, RZ, 0xc0, !PT ;  /* 0x00000003000b7812 */ /* 0x000fe200078ec0ff */
[C---:B------:R-:W-:Y:S02]  /*2a10*/  IMAD.SHL.U32 R26, R8.reuse, 0x40, RZ ;  /* 0x00000040081a7824 */ /* 0x040fe400078e00ff */
[----:B------:R-:W-:Y:S02]  /*2a20*/  IMAD R25, R8, -0x40, R25 ;  /* 0xffffffc008197824 */ /* 0x000fe400078e0219 */
[----:B------:R-:W-:Y:S01]  /*2a30*/  IMAD.SHL.U32 R8, R71, 0x80, RZ ;  /* 0x0000008047087824 */ /* 0x000fe200078e00ff */
[----:B------:R-:W-:Y:S01]  /*2a40*/  LOP3.LUT R9, R26, 0x40, R9, 0xe2, !PT ;  /* 0x000000401a097812 */ /* 0x000fe200078ee209 */
[----:B------:R-:W-:Y:S01]  /*2a50*/  IMAD.MOV.U32 R26, RZ, RZ, -0x1 ;  /* 0xffffffffff1a7424 */ /* 0x000fe200078e00ff */
[----:B0-----:R-:W-:Y:S01]  /*2a60*/  ISETP.GE.AND P0, PT, R15, R24, PT ;  /* 0x000000180f00720c */ /* 0x001fe20003f06270 */
[----:B------:R-:W-:Y:S01]  /*2a70*/  IMAD R28, R11, -0x2, R24 ;  /* 0xfffffffe0b1c7824 */ /* 0x000fe200078e0218 */
[----:B------:R-:W-:Y:S01]  /*2a80*/  IADD3 R27, -R8, UR6, R25 ;  /* 0x00000006081b7c10 */ /* 0x000fe2000fffe119 */
[----:B------:R-:W-:Y:S01]  /*2a90*/  IMAD.SHL.U32 R24, R0, 0x2, RZ ;  /* 0x0000000200187824 */ /* 0x000fe200078e00ff */
[----:B------:R-:W-:Y:S01]  /*2aa0*/  ISETP.GE.OR P0, PT, R8, UR6, P0 ;  /* 0x0000000608007c0c */ /* 0x000fe20008706670 */
[----:B------:R-:W-:Y:S01]  /*2ab0*/  IMAD.IADD R28, R28, 0x1, -R15 ;  /* 0x000000011c1c7824 */ /* 0x000fe200078e0a0f */
[----:B------:R-:W-:-:S02]  /*2ac0*/  LOP3.LUT R35, R30, R9, R10, 0xfe, !PT ;  /* 0x000000091e237212 */ /* 0x000fc400078efe0a */
[----:B------:R-:W-:-:S09]  /*2ad0*/  LOP3.LUT R24, R15, 0x6, R24, 0xf8, !PT ;  /* 0x000000060f187812 */ /* 0x000fd200078ef818 */
[----:B------:R-:W-:Y:S05]  /*2ae0*/  @P0 BRA `(.L_x_35) ;  /* 0x0000002400b00947 */ /* 0x000fea0003800000 */
[----:B------:R-:W0:Y:S01]  /*2af0*/  LDC.64 R32, c[0x0][0x5c8] ;  /* 0x00017200ff207b82 */ /* 0x000e220000000a00 */
[----:B------:R-:W-:Y:S01]  /*2b00*/  SHF.R.S32.HI R15, RZ, 0x1f, R14 ;  /* 0x0000001fff0f7819 */ /* 0x000fe2000001140e */
[----:B------:R-:W-:Y:S01]  /*2b10*/  ULDC.64 UR6, c[0x0][0x5d0] ;  /* 0x0001740000067ab9 */ /* 0x000fe20000000a00 */
[----:B------:R-:W-:Y:S01]  /*2b20*/  SHF.R.S32.HI R25, RZ, 0x1f, R24 ;  /* 0x0000001fff197819 */ /* 0x000fe20000011418 */
[----:B------:R-:W-:Y:S02]  /*2b30*/  BSSY B0, `(.L_x_35) ;  /* 0x0000267000007945 */ /* 0x000fe40003800000 */
[----:B------:R-:W-:-:S04]  /*2b40*/  IMAD R9, R15, UR6, RZ ;  /* 0x000000060f097c24 */ /* 0x000fc8000f8e02ff */
[C---:B------:R-:W-:Y:S02]  /*2b50*/  IMAD R11, R14.reuse, UR7, R9 ;  /* 0x000000070e0b7c24 */ /* 0x040fe4000f8e0209 */
[----:B------:R-:W-:Y:S01]  /*2b60*/  IMAD.WIDE.U32 R8, R14, UR6, R24 ;  /* 0x000000060e087c25 */ /* 0x000fe2000f8e0018 */
[----:B------:R-:W-:-:S03]  /*2b70*/  ULDC.64 UR6, c[0x0][0x5c0] ;  /* 0x0001700000067ab9 */ /* 0x000fc60000000a00 */
[----:B------:R-:W-:Y:S02]  /*2b80*/  IMAD.IADD R9, R9, 0x1, R11 ;  /* 0x0000000109097824 */ /* 0x000fe400078e020b */
[-C--:B0-----:R-:W-:Y:S02]  /*2b90*/  IMAD R10, R31, R32.reuse, RZ ;  /* 0x000000201f0a7224 */ /* 0x081fe400078e02ff */
[----:B------:R-:W-:-:S04]  /*2ba0*/  IMAD.WIDE.U32 R8, R35, R32, R8 ;  /* 0x0000002023087225 */ /* 0x000fc800078e0008 */
[----:B------:R-:W-:Y:S01]  /*2bb0*/  IMAD R11, R35, R33, R10 ;  /* 0x00000021230b7224 */ /* 0x000fe200078e020a */
[----:B------:R-:W-:Y:S02]  /*2bc0*/  LEA R10, P0, R32, R8, 0x3 ;  /* 0x00000008200a7211 */ /* 0x000fe400078018ff */
[----:B------:R-:W-:Y:S01]  /*2bd0*/  IADD3 R8, P1, R8, UR6, RZ ;  /* 0x0000000608087c10 */ /* 0x000fe2000ff3e0ff */
[----:B------:R-:W-:Y:S01]  /*2be0*/  IMAD.IADD R9, R9, 0x1, R11 ;  /* 0x0000000109097824 */ /* 0x000fe200078e020b */
[----:B------:R-:W-:-:S04]  /*2bf0*/  IADD3 R10, P2, R10, UR6, RZ ;  /* 0x000000060a0a7c10 */ /* 0x000fc8000ff5e0ff */
[----:B------:R-:W-:Y:S02]  /*2c00*/  LEA.HI.X R11, R32, R9, R33, 0x3, P0 ;  /* 0x00000009200b7211 */ /* 0x000fe400000f1c21 */
[----:B----45:R-:W-:Y:S02]  /*2c10*/  FSETP.NEU.AND P0, PT, R12, RZ, PT ;  /* 0x000000ff0c00720b */ /* 0x030fe40003f0d000 */
[----:B------:R-:W-:Y:S02]  /*2c20*/  IADD3.X R9, R9, UR7, RZ, P1, !PT ;  /* 0x0000000709097c10 */ /* 0x000fe40008ffe4ff */
[----:B------:R-:W-:-:S09]  /*2c30*/  IADD3.X R11, R11, UR7, RZ, P2, !PT ;  /* 0x000000070b0b7c10 */ /* 0x000fd200097fe4ff */
[----:B------:R-:W-:Y:S05]  /*2c40*/  @!P0 BRA `(.L_x_36) ;  /* 0x0000001c00148947 */ /* 0x000fea0003800000 */
[----:B------:R-:W-:Y:S01]  /*2c50*/  ULDC.64 UR6, c[0x0][0x5b8] ;  /* 0x00016e0000067ab9 */ /* 0x000fe20000000a00 */
[----:B------:R-:W-:Y:S01]  /*2c60*/  ISETP.GE.AND P0, PT, R28, 0x1, PT ;  /* 0x000000011c00780c */ /* 0x000fe20003f06270 */
[----:B------:R-:W-:Y:S01]  /*2c70*/  IMAD R15, R15, UR6, RZ ;  /* 0x000000060f0f7c24 */ /* 0x000fe2000f8e02ff */
[----:B------:R-:W-:Y:S01]  /*2c80*/  ULDC.64 UR10, c[0x0][0x5a8] ;  /* 0x00016a00000a7ab9 */ /* 0x000fe20000000a00 */
[C---:B------:R-:W-:Y:S01]  /*2c90*/  IMAD.WIDE.U32 R24, R14.reuse, UR6, R24 ;  /* 0x000000060e187c25 */ /* 0x040fe2000f8e0018 */
[----:B------:R-:W-:Y:S01]  /*2ca0*/  ISETP.LT.OR P3, PT, R27, 0x1, !P0 ;  /* 0x000000011b00780c */ /* 0x000fe20004761670 */
[----:B------:R-:W-:Y:S02]  /*2cb0*/  BSSY B1, `(.L_x_37) ;  /* 0x000000c000017945 */ /* 0x000fe40003800000 */
[----:B------:R-:W-:Y:S01]  /*2cc0*/  IMAD R15, R14, UR7, R15 ;  /* 0x000000070e0f7c24 */ /* 0x000fe2000f8e020f */
[----:B------:R-:W-:Y:S02]  /*2cd0*/  ULDC.64 UR6, c[0x0][0x5b0] ;  /* 0x00016c0000067ab9 */ /* 0x000fe40000000a00 */
[----:B------:R-:W-:-:S02]  /*2ce0*/  IMAD R29, R31, UR6, RZ ;  /* 0x000000061f1d7c24 */ /* 0x000fc4000f8e02ff */
[----:B------:R-:W-:Y:S02]  /*2cf0*/  IMAD.IADD R25, R25, 0x1, R15 ;  /* 0x0000000119197824 */ /* 0x000fe400078e020f */
[C---:B------:R-:W-:Y:S02]  /*2d00*/  IMAD R29, R35.reuse, UR7, R29 ;  /* 0x00000007231d7c24 */ /* 0x040fe4000f8e021d */
[----:B------:R-:W-:-:S03]  /*2d10*/  IMAD.WIDE.U32 R14, R35, UR6, R24 ;  /* 0x00000006230e7c25 */ /* 0x000fc6000f8e0018 */
[----:B------:R-:W-:-:S04]  /*2d20*/  IADD3 R14, P1, R14, UR10, RZ ;  /* 0x0000000a0e0e7c10 */ /* 0x000fc8000ff3e0ff */
[--C-:B------:R-:W-:Y:S02]  /*2d30*/  IADD3.X R15, R15, UR11, R29.reuse, P1, !PT ;  /* 0x0000000b0f0f7c10 */ /* 0x100fe40008ffe41d */
[----:B------:R-:W-:Y:S01]  /*2d40*/  PRMT R29, RZ, 0x7610, R29 ;  /* 0x00007610ff1d7816 */ /* 0x000fe2000000001d */
[----:B------:R-:W-:Y:S06]  /*2d50*/  @P3 BRA `(.L_x_38) ;  /* 0x0000000000043947 */ /* 0x000fec0003800000 */
[----:B------:R0:W5:Y:S02]  /*2d60*/  LDG.E.U8 R29, desc[UR20][R14.64] ;  /* 0x000000140e1d7981 */ /* 0x000164000c1e1100 */
.L_x_38:
[----:B------:R-:W-:Y:S05]  /*2d70*/  BSYNC B1 ;  /* 0x0000000000017941 */ /* 0x000fea0003800000 */
.L_x_37:
[----:B-----5:R-:W-:Y:S01]  /*2d80*/  LOP3.LUT R29, R29, 0xff, RZ, 0xc0, !PT ;  /* 0x000000ff1d1d7812 */ /* 0x020fe200078ec0ff */
[----:B------:R-:W-:Y:S01]  /*2d90*/  BSSY B1, `(.L_x_39) ;  /* 0x000000c000017945 */ /* 0x000fe20003800000 */
[----:B------:R-:W-:Y:S02]  /*2da0*/  ISETP.GE.AND P1, PT, R28, 0x2, PT ;  /* 0x000000021c00780c */ /* 0x000fe40003f26270 */
[----:B------:R-:W-:Y:S02]  /*2db0*/  F2FP.F16.E4M3.UNPACK_B R29, R29 ;  /* 0x0000001dff1d723e */ /* 0x000fe400020006ff */
[----:B------:R-:W-:-:S03]  /*2dc0*/  ISETP.LT.OR P2, PT, R27, 0x1, !P1 ;  /* 0x000000011b00780c */ /* 0x000fc60004f41670 */
[----:B------:R-:W-:-:S05]  /*2dd0*/  HADD2.F32 R29, -RZ, R29.H0_H0 ;  /* 0x2000001dff1d7230 */ /* 0x000fca0000004100 */
[----:B------:R-:W-:Y:S01]  /*2de0*/  FMUL R32, R29, R12 ;  /* 0x0000000c1d207220 */ /* 0x000fe20000400000 */
[----:B------:R-:W-:-:S03]  /*2df0*/  PRMT R29, RZ, 0x7610, R29 ;  /* 0x00007610ff1d7816 */ /* 0x000fc6000000001d */
[----:B--2---:R-:W-:-:S05]  /*2e00*/  FFMA R32, R79, R7, R32 ;  /* 0x000000074f207223 */ /* 0x004fca0000000020 */
[----:B------:R-:W-:-:S05]  /*2e10*/  F2FP.SATFINITE.E4M3.F32.PACK_AB_MERGE_C R33, RZ, R32, RZ ;  /* 0x00000020ff21723e */ /* 0x000fca00048070ff */
[----:B------:R1:W-:Y:S01]  /*2e20*/  @!P3 STG.E.U8 desc[UR20][R8.64], R33 ;  /* 0x000000210800b986 */ /* 0x0003e2000c101114 */
[----:B------:R-:W-:Y:S05]  /*2e30*/  @P2 BRA `(.L_x_40) ;  /* 0x0000000000042947 */ /* 0x000fea0003800000 */
[----:B------:R2:W5:Y:S02]  /*2e40*/  LDG.E.U8 R29, desc[UR20][R14.64+0x1] ;  /* 0x000001140e1d7981 */ /* 0x000564000c1e1100 */
.L_x_40:
[----:B------:R-:W-:Y:S05]  /*2e50*/  BSYNC B1 ;  /* 0x0000000000017941 */ /* 0x000fea0003800000 */
.L_x_39:
[----:B-----5:R-:W-:Y:S01]  /*2e60*/  LOP3.LUT R29, R29, 0xff, RZ, 0xc0, !PT ;  /* 0x000000ff1d1d7812 */ /* 0x020fe200078ec0ff */
[----:B------:R-:W-:Y:S01]  /*2e70*/  BSSY B1, `(.L_x_41) ;  /* 0x0000012000017945 */ /* 0x000fe20003800000 */
[----:B-1----:R-:W-:Y:S02]  /*2e80*/  IADD3 R33, P3, R35, 0x8, RZ ;  /* 0x0000000823217810 */ /* 0x002fe40007f7e0ff */
[----:B------:R-:W-:Y:S02]  /*2e90*/  F2FP.F16.E4M3.UNPACK_B R29, R29 ;  /* 0x0000001dff1d723e */ /* 0x000fe400020006ff */
[----:B------:R-:W-:Y:S01]  /*2ea0*/  ISETP.LT.OR P0, PT, R27, 0x9, !P0 ;  /* 0x000000091b00780c */ /* 0x000fe20004701670 */
[----:B------:R-:W-:Y:S02]  /*2eb0*/  IMAD.X R30, RZ, RZ, R31, P3 ;  /* 0x000000ffff1e7224 */ /* 0x000fe400018e061f */
[----:B------:R-:W-:Y:S02]  /*2ec0*/  HADD2.F32 R29, -RZ, R29.H0_H0 ;  /* 0x2000001dff1d7230 */ /* 0x000fe40000004100 */
[----:B------:R-:W-:-:S02]  /*2ed0*/  IMAD R30, R30, UR6, RZ ;  /* 0x000000061e1e7c24 */ /* 0x000fc4000f8e02ff */
[----:B------:R-:W-:-:S04]  /*2ee0*/  IMAD.WIDE.U32 R24, R33, UR6, R24 ;  /* 0x0000000621187c25 */ /* 0x000fc8000f8e0018 */
[----:B------:R-:W-:Y:S01]  /*2ef0*/  FMUL R29, R29, R12 ;  /* 0x0000000c1d1d7220 */ /* 0x000fe20000400000 */
[----:B------:R-:W-:-:S03]  /*2f00*/  IMAD R33, R33, UR7, R30 ;  /* 0x0000000721217c24 */ /* 0x000fc6000f8e021e */
[----:B------:R-:W-:Y:S01]  /*2f10*/  FFMA R29, R80, R7, R29 ;  /* 0x00000007501d7223 */ /* 0x000fe2000000001d */
[----:B------:R-:W-:-:S04]  /*2f20*/  IADD3 R24, P3, R24, UR10, RZ ;  /* 0x0000000a18187c10 */ /* 0x000fc8000ff7e0ff */
[----:B------:R-:W-:Y:S02]  /*2f30*/  F2FP.SATFINITE.E4M3.F32.PACK_AB_MERGE_C R31, RZ, R29, RZ ;  /* 0x0000001dff1f723e */ /* 0x000fe400048070ff */
[----:B------:R-:W-:Y:S02]  /*2f40*/  IADD3.X R25, R25, UR11, R33, P3, !PT ;  /* 0x0000000b19197c10 */ /* 0x000fe40009ffe421 */
[----:B------:R-:W-:Y:S01]  /*2f50*/  PRMT R29, RZ, 0x7610, R29 ;  /* 0x00007610ff1d7816 */ /* 0x000fe2000000001d */
[----:B------:R1:W-:Y:S01]  /*2f60*/  @!P2 STG.E.U8 desc[UR20][R8.64+0x1], R31 ;  /* 0x0000011f0800a986 */ /* 0x0003e2000c101114 */
[----:B------:R-:W-:Y:S05]  /*2f70*/  @P0 BRA `(.L_x_42) ;  /* 0x0000000000040947 */ /* 0x000fea0003800000 */
[----:B------:R3:W5:Y:S02]  /*2f80*/  LDG.E.U8 R29, desc[UR20][R24.64] ;  /* 0x00000014181d7981 */ /* 0x000764000c1e1100 */
.L_x_42:
[----:B------:R-:W-:Y:S05]  /*2f90*/  BSYNC B1 ;  /* 0x0000000000017941 */ /* 0x000fea0003800000 */
.L_x_41:
[----:B-----5:R-:W-:Y:S01]  /*2fa0*/  LOP3.LUT R29, R29, 0xff, RZ, 0xc0, !PT ;  /* 0x000000ff1d1d7812 */ /* 0x020fe200078ec0ff */
[----:B------:R-:W-:Y:S01]  /*2fb0*/  BSSY B1, `(.L_x_43) ;  /* 0x000000b000017945 */ /* 0x000fe20003800000 */
[----:B------:R-:W-:Y:S02]  /*2fc0*/  ISETP.LT.OR P1, PT, R27, 0x9, !P1 ;  /* 0x000000091b00780c */ /* 0x000fe40004f21670 */
[----:B------:R-:W-:-:S05]  /*2fd0*/  F2FP.F16.E4M3.UNPACK_B R29, R29 ;  /* 0x0000001dff1d723e */ /* 0x000fca00020006ff */
[----:B------:R-:W-:-:S05]  /*2fe0*/  HADD2.F32 R29, -RZ, R29.H0_H0 ;  /* 0x2000001dff1d7230 */ /* 0x000fca0000004100 */
[----:B------:R-:W-:Y:S01]  /*2ff0*/  FMUL R30, R29, R12 ;  /* 0x0000000c1d1e7220 */ /* 0x000fe20000400000 */
[----:B------:R-:W-:-:S03]  /*3000*/  PRMT R29, RZ, 0x7610, R29 ;  /* 0x00007610ff1d7816 */ /* 0x000fc6000000001d */
[----:B------:R-:W-:-:S05]  /*3010*/  FFMA R30, R77, R7, R30 ;  /* 0x000000074d1e7223 */ /* 0x000fca000000001e */
[----:B-1----:R-:W-:-:S05]  /*3020*/  F2FP.SATFINITE.E4M3.F32.PACK_AB_MERGE_C R31, RZ, R30, RZ ;  /* 0x0000001eff1f723e */ /* 0x002fca00048070ff */
[----:B------:R1:W-:Y:S01]  /*3030*/  @!P0 STG.E.U8 desc[UR20][R10.64], R31 ;  /* 0x0000001f0a008986 */ /* 0x0003e2000c101114 */
[----:B------:R-:W-:Y:S05]  /*3040*/  @P1 BRA `(.L_x_44) ;  /* 0x0000000000041947 */ /* 0x000fea0003800000 */
[----:B------:R4:W5:Y:S02]  /*3050*/  LDG.E.U8 R29, desc[UR20][R24.64+0x1] ;  /* 0x00000114181d7981 */ /* 0x000964000c1e1100 */
.L_x_44:
[----:B------:R-:W-:Y:S05]  /*3060*/  BSYNC B1 ;  /* 0x0000000000017941 */ /* 0x000fea0003800000 */
.L_x_43:
[----:B-----5:R-:W-:Y:S01]  /*3070*/  LOP3.LUT R29, R29, 0xff, RZ, 0xc0, !PT ;  /* 0x000000ff1d1d7812 */ /* 0x020fe200078ec0ff */
[----:B------:R-:W-:Y:S01]  /*3080*/  BSSY B1, `(.L_x_45) ;  /* 0x000000c000017945 */ /* 0x000fe20003800000 */
[----:B------:R-:W-:Y:S02]  /*3090*/  ISETP.GE.AND P0, PT, R28, 0x9, PT ;  /* 0x000000091c00780c */ /* 0x000fe40003f06270 */
[----:B------:R-:W-:Y:S02]  /*30a0*/  F2FP.F16.E4M3.UNPACK_B R29, R29 ;  /* 0x0000001dff1d723e */ /* 0x000fe400020006ff */
[----:B------:R-:W-:-:S03]  /*30b0*/  ISETP.LT.OR P2, PT, R27, 0x1, !P0 ;  /* 0x000000011b00780c */ /* 0x000fc60004741670 */
[----:B------:R-:W-:-:S05]  /*30c0*/  HADD2.F32 R29, -RZ, R29.H0_H0 ;  /* 0x2000001dff1d7230 */ /* 0x000fca0000004100 */
[----:B------:R-:W-:-:S04]  /*30d0*/  FMUL R29, R29, R12 ;  /* 0x0000000c1d1d7220 */ /* 0x000fc80000400000 */
[----:B------:R-:W-:-:S05]  /*30e0*/  FFMA R29, R78, R7, R29 ;  /* 0x000000074e1d7223 */ /* 0x000fca000000001d */
[----:B-1----:R-:W-:Y:S02]  /*30f0*/  F2FP.SATFINITE.E4M3.F32.PACK_AB_MERGE_C R31, RZ, R29, RZ ;  /* 0x0000001dff1f723e */ /* 0x002fe400048070ff */
[----:B------:R-:W-:-:S03]  /*3100*/  PRMT R29, RZ, 0x7610, R29 ;  /* 0x00007610ff1d7816 */ /* 0x000fc6000000001d */
[----:B------:R1:W-:Y:S01]  /*3110*/  @!P1 STG.E.U8 desc[UR20][R10.64+0x1], R31 ;  /* 0x0000011f0a009986 */ /* 0x0003e2000c101114 */
[----:B------:R-:W-:Y:S05]  /*3120*/  @P2 BRA `(.L_x_46) ;  /* 0x0000000000042947 */ /* 0x000fea0003800000 */
[----:B------:R0:W5:Y:S02]  /*3130*/  LDG.E.U8 R29, desc[UR20][R14.64+0x8] ;  /* 0x000008140e1d7981 */ /* 0x000164000c1e1100 */
.L_x_46:
[----:B------:R-:W-:Y:S05]  /*3140*/  BSYNC B1 ;  /* 0x0000000000017941 */ /* 0x000fea0003800000 */
.L_x_45:
        /* <DEDUP_REMOVED lines=13> */
.L_x_48:
[----:B------:R-:W-:Y:S05]  /*3220*/  BSYNC B1 ;  /* 0x0000000000017941 */ /* 0x000fea0003800000 */
.L_x_47:
[----:B-----5:R-:W-:Y:S01]  /*3230*/  LOP3.LUT R29, R29, 0xff, RZ, 0xc0, !PT ;  /* 0x000000ff1d1d7812 */ /* 0x020fe200078ec0ff */
[----:B------:R-:W-:Y:S01]  /*3240*/  BSSY B1, `(.L_x_49) ;  /* 0x000000b000017945 */ /* 0x000fe20003800000 */
[----:B------:R-:W-:Y:S02]  /*3250*/  ISETP.LT.OR P0, PT, R27, 0x9, !P0 ;  /* 0x000000091b00780c */ /* 0x000fe40004701670 */
[----:B------:R-:W-:-:S05]  /*3260*/  F2FP.F16.E4M3.UNPACK_B R29, R29 ;  /* 0x0000001dff1d723e */ /* 0x000fca00020006ff */
        /* <DEDUP_REMOVED lines=8> */
.L_x_50:
[----:B------:R-:W-:Y:S05]  /*32f0*/  BSYNC B1 ;  /* 0x0000000000017941 */ /* 0x000fea0003800000 */
.L_x_49:
        /* <DEDUP_REMOVED lines=12> */
.L_x_52:
[----:B------:R-:W-:Y:S05]  /*33c0*/  BSYNC B1 ;  /* 0x0000000000017941 */ /* 0x000fea0003800000 */
.L_x_51:
        /* <DEDUP_REMOVED lines=13> */
.L_x_54:
[----:B------:R-:W-:Y:S05]  /*34a0*/  BSYNC B1 ;  /* 0x0000000000017941 */ /* 0x000fea0003800000 */
.L_x_53:
        /* <DEDUP_REMOVED lines=13> */
.L_x_56:
[----:B------:R-:W-:Y:S05]  /*3580*/  BSYNC B1 ;  /* 0x0000000000017941 */ /* 0x000fea0003800000 */
.L_x_55:
        /* <DEDUP_REMOVED lines=12> */
.L_x_58:
[----:B------:R-:W-:Y:S05]  /*3650*/  BSYNC B1 ;  /* 0x0000000000017941 */ /* 0x000fea0003800000 */
.L_x_57:
        /* <DEDUP_REMOVED lines=12> */
.L_x_60:
[----:B------:R-:W-:Y:S05]  /*3720*/  BSYNC B1 ;  /* 0x0000000000017941 */ /* 0x000fea0003800000 */
.L_x_59:
        /* <DEDUP_REMOVED lines=13> */
.L_x_62:
[----:B------:R-:W-:Y:S05]  /*3800*/  BSYNC B1 ;  /* 0x0000000000017941 */ /* 0x000fea0003800000 */
.L_x_61:
        /* <DEDUP_REMOVED lines=13> */
.L_x_64:
[----:B------:R-:W-:Y:S05]  /*38e0*/  BSYNC B1 ;  /* 0x0000000000017941 */ /* 0x000fea0003800000 */
.L_x_63:
        /* <DEDUP_REMOVED lines=12> */
.L_x_66:
[----:B------:R-:W-:Y:S05]  /*39b0*/  BSYNC B1 ;  /* 0x0000000000017941 */ /* 0x000fea0003800000 */
.L_x_65:
        /* <DEDUP_REMOVED lines=12> */
.L_x_68:
[----:B------:R-:W-:Y:S05]  /*3a80*/  BSYNC B1 ;  /* 0x0000000000017941 */ /* 0x000fea0003800000 */
.L_x_67:
        /* <DEDUP_REMOVED lines=13> */
.L_x_70:
[----:B------:R-:W-:Y:S05]  /*3b60*/  BSYNC B1 ;  /* 0x0000000000017941 */ /* 0x000fea0003800000 */
.L_x_69:
        /* <DEDUP_REMOVED lines=13> */
.L_x_72:
[----:B------:R-:W-:Y:S05]  /*3c40*/  BSYNC B1 ;  /* 0x0000000000017941 */ /* 0x000fea0003800000 */
.L_x_71:
        /* <DEDUP_REMOVED lines=12> */
.L_x_74:
[----:B------:R-:W-:Y:S05]  /*3d10*/  BSYNC B1 ;  /* 0x0000000000017941 */ /* 0x000fea0003800000 */
.L_x_73:
        /* <DEDUP_REMOVED lines=12> */
.L_x_76:
[----:B------:R-:W-:Y:S05]  /*3de0*/  BSYNC B1 ;  /* 0x0000000000017941 */ /* 0x000fea0003800000 */
.L_x_75:
        /* <DEDUP_REMOVED lines=13> */
.L_x_78:
[----:B------:R-:W-:Y:S05]  /*3ec0*/  BSYNC B1 ;  /* 0x0000000000017941 */ /* 0x000fea0003800000 */
.L_x_77:
        /* <DEDUP_REMOVED lines=13> */
.L_x_80:
[----:B------:R-:W-:Y:S05]  /*3fa0*/  BSYNC B1 ;  /* 0x0000000000017941 */ /* 0x000fea0003800000 */
.L_x_79:
        /* <DEDUP_REMOVED lines=12> */
.L_x_82:
[----:B------:R-:W-:Y:S05]  /*4070*/  BSYNC B1 ;  /* 0x0000000000017941 */ /* 0x000fea0003800000 */
.L_x_81:
[----:B-----5:R-:W-:Y:S01]  /*4080*/  LOP3.LUT R29, R29, 0xff, RZ, 0xc0, !PT ;  /* 0x000000ff1d1d7812 */ /* 0x020fe200078ec0ff */
[----:B------:R-:W-:Y:S01]  /*4090*/  BSSY B1, `(.L_x_83) ;  /* 0x000000b000017945 */ /* 0x000fe20003800000 */
[----:B------:R-:W-:Y:S02]  /*40a0*/  ISETP.LT.OR P1, PT, R27, 0x9, !P1 ;  /* 0x000000091b00780c */ /* 0x000fe40004f21670 */
[----:B------:R-:W-:-:S05]  /*40b0*/  F2FP.F16.E4M3.UNPACK_B R29, R29 ;  /* 0x0000001dff1d723e */ /* 0x000fca00020006ff */
[----:B------:R-:W-:-:S05]  /*40c0*/  HADD2.F32 R29, -RZ, R29.H0_H0 ;  /* 0x2000001dff1d7230 */ /* 0x000fca0000004100 */
[----:B------:R-:W-:-:S04]  /*40d0*/  FMUL R30, R29, R12 ;  /* 0x0000000c1d1e7220 */ /* 0x000fc80000400000 */
[----:B------:R-:W-:Y:S01]  /*40e0*/  FFMA R30, R23, R7, R30 ;  /* 0x00000007171e7223 */ /* 0x000fe2000000001e */
[----:B------:R-:W-:-:S04]  /*40f0*/  PRMT R23, RZ, 0x7610, R23 ;  /* 0x00007610ff177816 */ /* 0x000fc80000000017 */
[----:B------:R-:W-:-:S05]  /*4100*/  F2FP.SATFINITE.E4M3.F32.PACK_AB_MERGE_C R29, RZ, R30, RZ ;  /* 0x0000001eff1d723e */ /* 0x000fca00048070ff */
[----:B------:R0:W-:Y:S01]  /*4110*/  @!P0 STG.E.U8 desc[UR20][R10.64+0x28], R29 ;  /* 0x0000281d0a008986 */ /* 0x0001e2000c101114 */
[----:B------:R-:W-:Y:S05]  /*4120*/  @P1 BRA `(.L_x_84) ;  /* 0x0000000000041947 */ /* 0x000fea0003800000 */
[----:B------:R0:W5:Y:S02]  /*4130*/  LDG.E.U8 R23, desc[UR20][R24.64+0x29] ;  /* 0x0000291418177981 */ /* 0x000164000c1e1100 */
.L_x_84:
[----:B------:R-:W-:Y:S05]  /*4140*/  BSYNC B1 ;  /* 0x0000000000017941 */ /* 0x000fea0003800000 */
.L_x_83:
        /* <DEDUP_REMOVED lines=8> */
[----:B0-----:R-:W-:Y:S02]  /*41d0*/  F2FP.SATFINITE.E4M3.F32.PACK_AB_MERGE_C R29, RZ, R23, RZ ;  /* 0x00000017ff1d723e */ /* 0x001fe400048070ff */
[----:B------:R-:W-:-:S03]  /*41e0*/  PRMT R23, RZ, 0x7610, R23 ;  /* 0x00007610ff177816 */ /* 0x000fc60000000017 */
[----:B------:R0:W-:Y:S01]  /*41f0*/  @!P1 STG.E.U8 desc[UR20][R10.64+0x29], R29 ;  /* 0x0000291d0a009986 */ /* 0x0001e2000c101114 */
[----:B------:R-:W-:Y:S05]  /*4200*/  @P2 BRA `(.L_x_86) ;  /* 0x0000000000042947 */ /* 0x000fea0003800000 */
[----:B------:R0:W5:Y:S02]  /*4210*/  LDG.E.U8 R23, desc[UR20][R14.64+0x30] ;  /* 0x000030140e177981 */ /* 0x000164000c1e1100 */
.L_x_86:
[----:B------:R-:W-:Y:S05]  /*4220*/  BSYNC B1 ;  /* 0x0000000000017941 */ /* 0x000fea0003800000 */
.L_x_85:
[----:B-----5:R-:W-:Y:S01]  /*4230*/  LOP3.LUT R23, R23, 0xff, RZ, 0xc0, !PT ;  /* 0x000000ff17177812 */ /* 0x020fe200078ec0ff */
[----:B------:R-:W-:Y:S01]  /*4240*/  BSSY B1, `(.L_x_87) ;  /* 0x000000c000017945 */ /* 0x000fe20003800000 */
[----:B------:R-:W-:Y:S02]  /*4250*/  ISETP.GE.AND P1, PT, R28, 0x32, PT ;  /* 0x000000321c00780c */ /* 0x000fe40003f26270 */
[----:B------:R-:W-:Y:S02]  /*4260*/  F2FP.F16.E4M3.UNPACK_B R23, R23 ;  /* 0x00000017ff17723e */ /* 0x000fe400020006ff */
[----:B------:R-:W-:-:S03]  /*4270*/  ISETP.LT.OR P3, PT, R27, 0x1, !P1 ;  /* 0x000000011b00780c */ /* 0x000fc60004f61670 */
        /* <DEDUP_REMOVED lines=8> */
.L_x_88:
[----:B------:R-:W-:Y:S05]  /*4300*/  BSYNC B1 ;  /* 0x0000000000017941 */ /* 0x000fea0003800000 */
.L_x_87:
[----:B-----5:R-:W-:Y:S01]  /*4310*/  LOP3.LUT R21, R21, 0xff, RZ, 0xc0, !PT ;  /* 0x000000ff15157812 */ /* 0x020fe200078ec0ff */
[----:B------:R-:W-:Y:S01]  /*4320*/  BSSY B1, `(.L_x_89) ;  /* 0x000000b000017945 */ /* 0x000fe20003800000 */
[----:B------:R-:W-:Y:S02]  /*4330*/  ISETP.LT.OR P0, PT, R27, 0x9, !P0 ;  /* 0x000000091b00780c */ /* 0x000fe40004701670 */
[----:B------:R-:W-:-:S05]  /*4340*/  F2FP.F16.E4M3.UNPACK_B R21, R21 ;  /* 0x00000015ff15723e */ /* 0x000fca00020006ff */
        /* <DEDUP_REMOVED lines=8> */
.L_x_90:
[----:B------:R-:W-:Y:S05]  /*43d0*/  BSYNC B1 ;  /* 0x0000000000017941 */ /* 0x000fea0003800000 */
.L_x_89:
        /* <DEDUP_REMOVED lines=12> */
.L_x_92:
[----:B------:R-:W-:Y:S05]  /*44a0*/  BSYNC B1 ;  /* 0x0000000000017941 */ /* 0x000fea0003800000 */
.L_x_91:
        /* <DEDUP_REMOVED lines=13> */
.L_x_94:
[----:B------:R-:W-:Y:S05]  /*4580*/  BSYNC B1 ;  /* 0x0000000000017941 */ /* 0x000fea0003800000 */
.L_x_93:
        /* <DEDUP_REMOVED lines=13> */
.L_x_96:
[----:B------:R-:W-:Y:S05]  /*4660*/  BSYNC B1 ;  /* 0x0000000000017941 */ /* 0x000fea0003800000 */
.L_x_95:
[----:B-----5:R-:W-:Y:S01]  /*4670*/  LOP3.LUT R17, R17, 0xff, RZ, 0xc0, !PT ;  /* 0x000000ff11117812 */ /* 0x020fe200078ec0ff */
[----:B------:R-:W-:Y:S01]  /*4680*/  BSSY B1, `(.L_x_97) ;  /* 0x000000b000017945 */ /* 0x000fe20003800000 */
[----:B------:R-:W-:Y:S02]  /*4690*/  ISETP.LT.OR P0, PT, R27, 0x9, !P0 ;  /* 0x000000091b00780c */ /* 0x000fe40004701670 */
[----:B------:R-:W-:Y:S02]  /*46a0*/  F2FP.F16.E4M3.UNPACK_B R17, R17 ;  /* 0x00000011ff11723e */ /* 0x000fe400020006ff */
[----:B0-2---:R-:W-:-:S03]  /*46b0*/  PRMT R14, RZ, 0x7610, R14 ;  /* 0x00007610ff0e7816 */ /* 0x005fc6000000000e */
[----:B------:R-:W-:-:S05]  /*46c0*/  HADD2.F32 R17, -RZ, R17.H0_H0 ;  /* 0x20000011ff117230 */ /* 0x000fca0000004100 */
[----:B------:R-:W-:-:S04]  /*46d0*/  FMUL R17, R17, R12 ;  /* 0x0000000c11117220 */ /* 0x000fc80000400000 */
[----:B------:R-:W-:-:S05]  /*46e0*/  FFMA R17, R18, R7, R17 ;  /* 0x0000000712117223 */ /* 0x000fca0000000011 */
[----:B------:R-:W-:-:S05]  /*46f0*/  F2FP.SATFINITE.E4M3.F32.PACK_AB_MERGE_C R17, RZ, R17, RZ ;  /* 0x00000011ff11723e */ /* 0x000fca00048070ff */
[----:B------:R0:W-:Y:S01]  /*4700*/  @!P3 STG.E.U8 desc[UR20][R8.64+0x39], R17 ;  /* 0x000039110800b986 */ /* 0x0001e2000c101114 */
[----:B------:R-:W-:Y:S05]  /*4710*/  @P0 BRA `(.L_x_98) ;  /* 0x0000000000040947 */ /* 0x000fea0003800000 */
[----:B------:R2:W5:Y:S02]  /*4720*/  LDG.E.U8 R14, desc[UR20][R24.64+0x38] ;  /* 0x00003814180e7981 */ /* 0x000564000c1e1100 */
.L_x_98:
[----:B------:R-:W-:Y:S05]  /*4730*/  BSYNC B1 ;  /* 0x0000000000017941 */ /* 0x000fea0003800000 */
.L_x_97:
[----:B-----5:R-:W-:Y:S01]  /*4740*/  LOP3.LUT R14, R14, 0xff, RZ, 0xc0, !PT ;  /* 0x000000ff0e0e7812 */ /* 0x020fe200078ec0ff */
[----:B------:R-:W-:Y:S01]  /*4750*/  BSSY B1, `(.L_x_99) ;  /* 0x000000b000017945 */ /* 0x000fe20003800000 */
[----:B------:R-:W-:Y:S02]  /*4760*/  ISETP.LT.OR P1, PT, R27, 0x9, !P1 ;  /* 0x000000091b00780c */ /* 0x000fe40004f21670 */
[----:B------:R-:W-:-:S05]  /*4770*/  F2FP.F16.E4M3.UNPACK_B R14, R14 ;  /* 0x0000000eff0e723e */ /* 0x000fca00020006ff */
[----:B01----:R-:W-:-:S05]  /*4780*/  HADD2.F32 R9, -RZ, R14.H0_H0 ;  /* 0x2000000eff097230 */ /* 0x003fca0000004100 */
[----:B------:R-:W-:-:S04]  /*4790*/  FMUL R8, R9, R12 ;  /* 0x0000000c09087220 */ /* 0x000fc80000400000 */
[----:B------:R-:W-:-:S05]  /*47a0*/  FFMA R8, R13, R7, R8 ;  /* 0x000000070d087223 */ /* 0x000fca0000000008 */
[----:B------:R-:W-:Y:S02]  /*47b0*/  F2FP.SATFINITE.E4M3.F32.PACK_AB_MERGE_C R9, RZ, R8, RZ ;  /* 0x00000008ff09723e */ /* 0x000fe400048070ff */
[----:B------:R-:W-:-:S03]  /*47c0*/  PRMT R8, RZ, 0x7610, R8 ;  /* 0x00007610ff087816 */ /* 0x000fc60000000008 */
[----:B------:R0:W-:Y:S01]  /*47d0*/  @!P0 STG.E.U8 desc[UR20][R10.64+0x38], R9 ;  /* 0x000038090a008986 */ /* 0x0001e2000c101114 */
[----:B------:R-:W-:Y:S05]  /*47e0*/  @P1 BRA `(.L_x_100) ;  /* 0x0000000000041947 */ /* 0x000fea0003800000 */
[----:B------:R1:W5:Y:S02]  /*47f0*/  LDG.E.U8 R8, desc[UR20][R24.64+0x39] ;  /* 0x0000391418087981 */ /* 0x000364000c1e1100 */
.L_x_100:
[----:B------:R-:W-:Y:S05]  /*4800*/  BSYNC B1 ;  /* 0x0000000000017941 */ /* 0x000fea0003800000 */
.L_x_99:
[----:B------:R-:W-:Y:S05]  /*4810*/  @P1 BRA `(.L_x_101) ;  /* 0x0000000800601947 */ /* 0x000fea0003800000 */
[----:B-----5:R-:W-:-:S04]  /*4820*/  LOP3.LUT R8, R8, 0xff, RZ, 0xc0, !PT ;  /* 0x000000ff08087812 */ /* 0x020fc800078ec0ff */
[----:B------:R-:W-:-:S05]  /*4830*/  F2FP.F16.E4M3.UNPACK_B R8, R8 ;  /* 0x00000008ff08723e */ /* 0x000fca00020006ff */
[----:B0-----:R-:W-:-:S05]  /*4840*/  HADD2.F32 R9, -RZ, R8.H0_H0 ;  /* 0x20000008ff097230 */ /* 0x001fca0000004100 */
[----:B------:R-:W-:-:S04]  /*4850*/  FMUL R9, R9, R12 ;  /* 0x0000000c09097220 */ /* 0x000fc80000400000 */
[----:B------:R-:W-:-:S05]  /*4860*/  FFMA R9, R16, R7, R9 ;  /* 0x0000000710097223 */ /* 0x000fca0000000009 */
[----:B------:R-:W-:-:S05]  /*4870*/  F2FP.SATFINITE.E4M3.F32.PACK_AB_MERGE_C R9, RZ, R9, RZ ;  /* 0x00000009ff09723e */ /* 0x000fca00048070ff */
[----:B------:R0:W-:Y:S01]  /*4880*/  STG.E.U8 desc[UR20][R10.64+0x39], R9 ;  /* 0x000039090a007986 */ /* 0x0001e2000c101114 */
[----:B------:R-:W-:Y:S05]  /*4890*/  BRA `(.L_x_101) ;  /* 0x0000000800407947 */ /* 0x000fea0003800000 */
.L_x_36:
[C---:B------:R-:W-:Y:S01]  /*48a0*/  ISETP.GE.AND P3, PT, R28.reuse, 0x1, PT ;  /* 0x000000011c00780c */ /* 0x040fe20003f66270 */
[-C--:B--2---:R-:W-:Y:S01]  /*48b0*/  FMUL R79, R79, R7.reuse ;  /* 0x000000074f4f7220 */ /* 0x084fe20000400000 */
[----:B------:R-:W-:Y:S01]  /*48c0*/  ISETP.GE.AND P0, PT, R28, 0x2, PT ;  /* 0x000000021c00780c */ /* 0x000fe20003f06270 */
[-C--:B------:R-:W-:Y:S01]  /*48d0*/  FMUL R80, R80, R7.reuse ;  /* 0x0000000750507220 */ /* 0x080fe20000400000 */
[----:B------:R-:W-:Y:S01]  /*48e0*/  ISETP.LT.OR P1, PT, R27, 0x1, !P3 ;  /* 0x000000011b00780c */ /* 0x000fe20005f21670 */
[-C--:B------:R-:W-:Y:S01]  /*48f0*/  FMUL R77, R77, R7.reuse ;  /* 0x000000074d4d7220 */ /* 0x080fe20000400000 */
[C---:B------:R-:W-:Y:S01]  /*4900*/  ISETP.LT.OR P2, PT, R27.reuse, 0x1, !P0 ;  /* 0x000000011b00780c */ /* 0x040fe20004741670 */
[-C--:B------:R-:W-:Y:S01]  /*4910*/  FMUL R78, R78, R7.reuse ;  /* 0x000000074e4e7220 */ /* 0x080fe20000400000 */
[----:B------:R-:W-:Y:S01]  /*4920*/  ISETP.LT.OR P3, PT, R27, 0x9, !P3 ;  /* 0x000000091b00780c */ /* 0x000fe20005f61670 */
[----:B------:R-:W-:Y:S01]  /*4930*/  FMUL R75, R75, R7 ;  /* 0x000000074b4b7220 */ /* 0x000fe20000400000 */
[----:B------:R-:W-:Y:S01]  /*4940*/  F2FP.SATFINITE.E4M3.F32.PACK_AB_MERGE_C R79, RZ, R79, RZ ;  /* 0x0000004fff4f723e */ /* 0x000fe200048070ff */
[-C--:B------:R-:W-:Y:S01]  /*4950*/  FMUL R76, R76, R7.reuse ;  /* 0x000000074c4c7220 */ /* 0x080fe20000400000 */
[----:B------:R-:W-:Y:S01]  /*4960*/  F2FP.SATFINITE.E4M3.F32.PACK_AB_MERGE_C R15, RZ, R80, RZ ;  /* 0x00000050ff0f723e */ /* 0x000fe200048070ff */
[----:B------:R-:W-:Y:S01]  /*4970*/  FMUL R73, R73, R7 ;  /* 0x0000000749497220 */ /* 0x000fe20000400000 */
[----:B------:R-:W-:Y:S01]  /*4980*/  F2FP.SATFINITE.E4M3.F32.PACK_AB_MERGE_C R77, RZ, R77, RZ ;  /* 0x0000004dff4d723e */ /* 0x000fe200048070ff */
[-C--:B------:R-:W-:Y:S01]  /*4990*/  FMUL R74, R74, R7.reuse ;  /* 0x000000074a4a7220 */ /* 0x080fe20000400000 */
[----:B------:R-:W-:Y:S01]  /*49a0*/  ISETP.LT.OR P0, PT, R27, 0x9, !P0 ;  /* 0x000000091b00780c */ /* 0x000fe20004701670 */
[----:B------:R-:W-:Y:S01]  /*49b0*/  @!P1 STG.E.U8 desc[UR20][R8.64], R79 ;  /* 0x0000004f08009986 */ /* 0x000fe2000c101114 */
[C---:B------:R-:W-:Y:S01]  /*49c0*/  ISETP.GE.AND P1, PT, R28.reuse, 0x9, PT ;  /* 0x000000091c00780c */ /* 0x040fe20003f26270 */
[----:B------:R-:W-:Y:S01]  /*49d0*/  FMUL R69, R69, R7 ;  /* 0x0000000745457220 */ /* 0x000fe20000400000 */
[----:B------:R-:W-:Y:S01]  /*49e0*/  F2FP.SATFINITE.E4M3.F32.PACK_AB_MERGE_C R75, RZ, R75, RZ ;  /* 0x0000004bff4b723e */ /* 0x000fe200048070ff */
[----:B------:R0:W-:Y:S01]  /*49f0*/  @!P2 STG.E.U8 desc[UR20][R8.64+0x1], R15 ;  /* 0x0000010f0800a986 */ /* 0x0001e2000c101114 */
[----:B------:R-:W-:Y:S01]  /*4a00*/  ISETP.GE.AND P2, PT, R28, 0xa, PT ;  /* 0x0000000a1c00780c */ /* 0x000fe20003f46270 */
[-C--:B------:R-:W-:Y:S01]  /*4a10*/  FMUL R70, R70, R7.reuse ;  /* 0x0000000746467220 */ /* 0x080fe20000400000 */
[----:B------:R-:W-:Y:S01]  /*4a20*/  F2FP.SATFINITE.E4M3.F32.PACK_AB_MERGE_C R25, RZ, R76, RZ ;  /* 0x0000004cff19723e */ /* 0x000fe200048070ff */
[----:B------:R-:W-:Y:S01]  /*4a30*/  @!P3 STG.E.U8 desc[UR20][R10.64], R77 ;  /* 0x0000004d0a00b986 */ /* 0x000fe2000c101114 */
[C---:B------:R-:W-:Y:S01]  /*4a40*/  ISETP.LT.OR P3, PT, R27.reuse, 0x1, !P1 ;  /* 0x000000011b00780c */ /* 0x040fe20004f61670 */
[-C--:B------:R-:W-:Y:S01]  /*4a50*/  FMUL R68, R68, R7.reuse ;  /* 0x0000000744447220 */ /* 0x080fe20000400000 */
[----:B------:R-:W-:Y:S01]  /*4a60*/  ISETP.LT.OR P5, PT, R27, 0x1, !P2 ;  /* 0x000000011b00780c */ /* 0x000fe200057a1670 */
[-C--:B------:R-:W-:Y:S01]  /*4a70*/  FMUL R67, R67, R7.reuse ;  /* 0x0000000743437220 */ /* 0x080fe20000400000 */
[----:B------:R-:W-:Y:S01]  /*4a80*/  ISETP.LT.OR P1, PT, R27, 0x9, !P1 ;  /* 0x000000091b00780c */ /* 0x000fe20004f21670 */
[----:B------:R-:W-:Y:S01]  /*4a90*/  FMUL R65, R65, R7 ;  /* 0x0000000741417220 */ /* 0x000fe20000400000 */
[----:B------:R-:W-:Y:S01]  /*4aa0*/  F2FP.SATFINITE.E4M3.F32.PACK_AB_MERGE_C R73, RZ, R73, RZ ;  /* 0x00000049ff49723e */ /* 0x000fe200048070ff */
[-C--:B------:R-:W-:Y:S01]  /*4ab0*/  FMUL R66, R66, R7.reuse ;  /* 0x0000000742427220 */ /* 0x080fe20000400000 */
[----:B0-----:R-:W-:Y:S01]  /*4ac0*/  F2FP.SATFINITE.E4M3.F32.PACK_AB_MERGE_C R15, RZ, R78, RZ ;  /* 0x0000004eff0f723e */ /* 0x001fe200048070ff */
[-C--:B------:R-:W-:Y:S01]  /*4ad0*/  FMUL R64, R64, R7.reuse ;  /* 0x0000000740407220 */ /* 0x080fe20000400000 */
[----:B------:R-:W-:Y:S01]  /*4ae0*/  ISETP.LT.OR P2, PT, R27, 0x9, !P2 ;  /* 0x000000091b00780c */ /* 0x000fe20005741670 */
[-C--:B------:R-:W-:Y:S01]  /*4af0*/  FMUL R63, R63, R7.reuse ;  /* 0x000000073f3f7220 */ /* 0x080fe20000400000 */
[----:B------:R-:W-:Y:S01]  /*4b00*/  F2FP.SATFINITE.E4M3.F32.PACK_AB_MERGE_C R29, RZ, R74, RZ ;  /* 0x0000004aff1d723e */ /* 0x000fe200048070ff */
[----:B------:R0:W-:Y:S01]  /*4b10*/  @!P0 STG.E.U8 desc[UR20][R10.64+0x1], R15 ;  /* 0x0000010f0a008986 */ /* 0x0001e2000c101114 */
[C---:B------:R-:W-:Y:S01]  /*4b20*/  ISETP.GE.AND P0, PT, R28.reuse, 0x11, PT ;  /* 0x000000111c00780c */ /* 0x040fe20003f06270 */
[----:B------:R-:W-:Y:S01]  /*4b30*/  FMUL R61, R61, R7 ;  /* 0x000000073d3d7220 */ /* 0x000fe20000400000 */
[----:B------:R-:W-:Y:S01]  /*4b40*/  F2FP.SATFINITE.E4M3.F32.PACK_AB_MERGE_C R69, RZ, R69, RZ ;  /* 0x00000045ff45723e */ /* 0x000fe200048070ff */
[----:B------:R-:W-:Y:S01]  /*4b50*/  @!P3 STG.E.U8 desc[UR20][R8.64+0x8], R75 ;  /* 0x0000084b0800b986 */ /* 0x000fe2000c101114 */
[----:B------:R-:W-:Y:S01]  /*4b60*/  ISETP.GE.AND P3, PT, R28, 0x12, PT ;  /* 0x000000121c00780c */ /* 0x000fe20003f66270 */
[----:B------:R-:W-:Y:S01]  /*4b70*/  FMUL R62, R62, R7 ;  /* 0x000000073e3e7220 */ /* 0x000fe20000400000 */
[----:B------:R-:W-:Y:S01]  /*4b80*/  F2FP.SATFINITE.E4M3.F32.PACK_AB_MERGE_C R67, RZ, R67, RZ ;  /* 0x00000043ff43723e */ /* 0x000fe200048070ff */
[----:B------:R1:W-:Y:S01]  /*4b90*/  @!P5 STG.E.U8 desc[UR20][R8.64+0x9], R25 ;  /* 0x000009190800d986 */ /* 0x0003e2000c101114 */
[----:B------:R-:W-:Y:S01]  /*4ba0*/  ISETP.LT.OR P5, PT, R27, 0x1, !P3 ;  /* 0x000000011b00780c */ /* 0x000fe20005fa1670 */
[-C--:B------:R-:W-:Y:S01]  /*4bb0*/  FMUL R59, R59, R7.reuse ;  /* 0x000000073b3b7220 */ /* 0x080fe20000400000 */
[C---:B------:R-:W-:Y:S01]  /*4bc0*/  ISETP.LT.OR P3, PT, R27.reuse, 0x9, !P3 ;  /* 0x000000091b00780c */ /* 0x040fe20005f61670 */
[----:B------:R-:W-:Y:S01]  /*4bd0*/  @!P1 STG.E.U8 desc[UR20][R10.64+0x8], R73 ;  /* 0x000008490a009986 */ /* 0x000fe2000c101114 */
[----:B------:R-:W-:Y:S01]  /*4be0*/  ISETP.LT.OR P1, PT, R27, 0x1, !P0 ;  /* 0x000000011b00780c */ /* 0x000fe20004721670 */
[-C--:B------:R-:W-:Y:S01]  /*4bf0*/  FMUL R60, R60, R7.reuse ;  /* 0x000000073c3c7220 */ /* 0x080fe20000400000 */
[----:B0-----:R-:W-:Y:S01]  /*4c00*/  F2FP.SATFINITE.E4M3.F32.PACK_AB_MERGE_C R15, RZ, R70, RZ ;  /* 0x00000046ff0f723e */ /* 0x001fe200048070ff */
[----:B------:R-:W-:Y:S01]  /*4c10*/  @!P2 STG.E.U8 desc[UR20][R10.64+0x9], R29 ;  /* 0x0000091d0a00a986 */ /* 0x000fe2000c101114 */
[----:B------:R-:W-:Y:S01]  /*4c20*/  ISETP.GE.AND P2, PT, R28, 0x19, PT ;  /* 0x000000191c00780c */ /* 0x000fe20003f46270 */
[-C--:B------:R-:W-:Y:S01]  /*4c30*/  FMUL R57, R57, R7.reuse ;  /* 0x0000000739397220 */ /* 0x080fe20000400000 */
[C---:B------:R-:W-:Y:S01]  /*4c40*/  ISETP.LT.OR P0, PT, R27.reuse, 0x9, !P0 ;  /* 0x000000091b00780c */ /* 0x040fe20004701670 */
[-C--:B------:R-:W-:Y:S01]  /*4c50*/  FMUL R58, R58, R7.reuse ;  /* 0x000000073a3a7220 */ /* 0x080fe20000400000 */
[----:B------:R-:W-:Y:S01]  /*4c60*/  ISETP.LT.OR P6, PT, R27, 0x1, !P2 ;  /* 0x000000011b00780c */ /* 0x000fe200057c1670 */
[----:B------:R0:W-:Y:S01]  /*4c70*/  @!P5 STG.E.U8 desc[UR20][R8.64+0x11], R15 ;  /* 0x0000110f0800d986 */ /* 0x0001e2000c101114 */
[----:B-1----:R-:W-:Y:S01]  /*4c80*/  F2FP.SATFINITE.E4M3.F32.PACK_AB_MERGE_C R25, RZ, R68, RZ ;  /* 0x00000044ff19723e */ /* 0x002fe200048070ff */
[----:B------:R-:W-:Y:S01]  /*4c90*/  FMUL R56, R56, R7 ;  /* 0x0000000738387220 */ /* 0x000fe20000400000 */
[----:B------:R-:W-:Y:S01]  /*4ca0*/  F2FP.SATFINITE.E4M3.F32.PACK_AB_MERGE_C R65, RZ, R65, RZ ;  /* 0x00000041ff41723e */ /* 0x000fe200048070ff */
[----:B------:R-:W-:Y:S01]  /*4cb0*/  @!P1 STG.E.U8 desc[UR20][R8.64+0x10], R69 ;  /* 0x0000104508009986 */ /* 0x000fe2000c101114 */
[----:B------:R-:W-:Y:S01]  /*4cc0*/  ISETP.GE.AND P1, PT, R28, 0x1a, PT ;  /* 0x0000001a1c00780c */ /* 0x000fe20003f26270 */
[-C--:B------:R-:W-:Y:S01]  /*4cd0*/  FMUL R23, R23, R7.reuse ;  /* 0x0000000717177220 */ /* 0x080fe20000400000 */
[C---:B------:R-:W-:Y:S01]  /*4ce0*/  ISETP.LT.OR P2, PT, R27.reuse, 0x9, !P2 ;  /* 0x000000091b00780c */ /* 0x040fe20005741670 */
[----:B------:R1:W-:Y:S01]  /*4cf0*/  @!P3 STG.E.U8 desc[UR20][R10.64+0x11], R25 ;  /* 0x000011190a00b986 */ /* 0x0003e2000c101114 */
[----:B------:R-:W-:Y:S01]  /*4d00*/  ISETP.LT.OR P5, PT, R27, 0x1, !P1 ;  /* 0x000000011b00780c */ /* 0x000fe20004fa1670 */
[-C--:B------:R-:W-:Y:S01]  /*4d10*/  FMUL R21, R21, R7.reuse ;  /* 0x0000000715157220 */ /* 0x080fe20000400000 */
[----:B------:R-:W-:Y:S01]  /*4d20*/  ISETP.LT.OR P3, PT, R27, 0x9, !P1 ;  /* 0x000000091b00780c */ /* 0x000fe20004f61670 */
[----:B------:R-:W-:Y:S01]  /*4d30*/  @!P0 STG.E.U8 desc[UR20][R10.64+0x10], R67 ;  /* 0x000010430a008986 */ /* 0x000fe2000c101114 */
[----:B0-----:R-:W-:Y:S01]  /*4d40*/  F2FP.SATFINITE.E4M3.F32.PACK_AB_MERGE_C R15, RZ, R66, RZ ;  /* 0x00000042ff0f723e */ /* 0x001fe200048070ff */
[-C--:B------:R-:W-:Y:S01]  /*4d50*/  FMUL R22, R22, R7.reuse ;  /* 0x0000000716167220 */ /* 0x080fe20000400000 */
[C---:B------:R-:W-:Y:S01]  /*4d60*/  ISETP.GE.AND P0, PT, R28.reuse, 0x21, PT ;  /* 0x000000211c00780c */ /* 0x040fe20003f06270 */
[----:B------:R-:W-:Y:S01]  /*4d70*/  @!P6 STG.E.U8 desc[UR20][R8.64+0x18], R65 ;  /* 0x000018410800e986 */ /* 0x000fe2000c101114 */
[----:B------:R-:W-:Y:S01]  /*4d80*/  ISETP.GE.AND P1, PT, R28, 0x22, PT ;  /* 0x000000221c00780c */ /* 0x000fe20003f26270 */
[-C--:B------:R-:W-:Y:S01]  /*4d90*/  FMUL R19, R19, R7.reuse ;  /* 0x0000000713137220 */ /* 0x080fe20000400000 */
[C---:B------:R-:W-:Y:S01]  /*4da0*/  ISETP.LT.OR P6, PT, R27.reuse, 0x1, !P0 ;  /* 0x000000011b00780c */ /* 0x040fe200047c1670 */
[-C--:B------:R-:W-:Y:S01]  /*4db0*/  FMUL R20, R20, R7.reuse ;  /* 0x0000000714147220 */ /* 0x080fe20000400000 */
[----:B-1----:R-:W-:Y:S01]  /*4dc0*/  F2FP.SATFINITE.E4M3.F32.PACK_AB_MERGE_C R25, RZ, R64, RZ ;  /* 0x00000040ff19723e */ /* 0x002fe200048070ff */
[----:B------:R0:W-:Y:S01]  /*4dd0*/  @!P5 STG.E.U8 desc[UR20][R8.64+0x19], R15 ;  /* 0x0000190f0800d986 */ /* 0x0001e2000c101114 */
[----:B------:R-:W-:Y:S01]  /*4de0*/  ISETP.LT.OR P5, PT, R27, 0x1, !P1 ;  /* 0x000000011b00780c */ /* 0x000fe20004fa1670 */
[----:B------:R-:W-:Y:S01]  /*4df0*/  FMUL R17, R17, R7 ;  /* 0x0000000711117220 */ /* 0x000fe20000400000 */
[----:B------:R-:W-:Y:S01]  /*4e00*/  F2FP.SATFINITE.E4M3.F32.PACK_AB_MERGE_C R63, RZ, R63, RZ ;  /* 0x0000003fff3f723e */ /* 0x000fe200048070ff */
[----:B------:R1:W-:Y:S01]  /*4e10*/  @!P3 STG.E.U8 desc[UR20][R10.64+0x19], R25 ;  /* 0x000019190a00b986 */ /* 0x0003e2000c101114 */
[----:B------:R-:W-:Y:S01]  /*4e20*/  F2FP.SATFINITE.E4M3.F32.PACK_AB_MERGE_C R61, RZ, R61, RZ ;  /* 0x0000003dff3d723e */ /* 0x000fe200048070ff */
[-C--:B------:R-:W-:Y:S01]  /*4e30*/  FMUL R18, R18, R7.reuse ;  /* 0x0000000712127220 */ /* 0x080fe20000400000 */
[----:B------:R-:W-:Y:S01]  /*4e40*/  F2FP.SATFINITE.E4M3.F32.PACK_AB_MERGE_C R29, RZ, R62, RZ ;  /* 0x0000003eff1d723e */ /* 0x000fe200048070ff */
[----:B------:R-:W-:Y:S01]  /*4e50*/  @!P2 STG.E.U8 desc[UR20][R10.64+0x18], R63 ;  /* 0x0000183f0a00a986 */ /* 0x000fe2000c101114 */
[----:B------:R-:W-:Y:S01]  /*4e60*/  ISETP.LT.OR P3, PT, R27, 0x9, !P1 ;  /* 0x000000091b00780c */ /* 0x000fe20004f61670 */
[-C--:B------:R-:W-:Y:S01]  /*4e70*/  FMUL R13, R13, R7.reuse ;  /* 0x000000070d0d7220 */ /* 0x080fe20000400000 */
[----:B------:R-:W-:Y:S01]  /*4e80*/  ISETP.GE.AND P2, PT, R28, 0x29, PT ;  /* 0x000000291c00780c */ /* 0x000fe20003f46270 */
[----:B------:R-:W-:Y:S01]  /*4e90*/  @!P6 STG.E.U8 desc[UR20][R8.64+0x20], R61 ;  /* 0x0000203d0800e986 */ /* 0x000fe2000c101114 */
[C---:B------:R-:W-:Y:S01]  /*4ea0*/  ISETP.LT.OR P0, PT, R27.reuse, 0x9, !P0 ;  /* 0x000000091b00780c */ /* 0x040fe20004701670 */
[----:B------:R-:W-:Y:S01]  /*4eb0*/  FMUL R16, R16, R7 ;  /* 0x0000000710107220 */ /* 0x000fe20000400000 */
[----:B------:R-:W-:Y:S01]  /*4ec0*/  ISETP.GE.AND P1, PT, R28, 0x2a, PT ;  /* 0x0000002a1c00780c */ /* 0x000fe20003f26270 */
[----:B------:R-:W-:Y:S01]  /*4ed0*/  @!P5 STG.E.U8 desc[UR20][R8.64+0x21], R29 ;  /* 0x0000211d0800d986 */ /* 0x000fe2000c101114 */
[----:B------:R-:W-:-:S02]  /*4ee0*/  ISETP.LT.OR P6, PT, R27, 0x1, !P2 ;  /* 0x000000011b00780c */ /* 0x000fc400057c1670 */
[C---:B------:R-:W-:Y:S02]  /*4ef0*/  ISETP.LT.OR P5, PT, R27.reuse, 0x1, !P1 ;  /* 0x000000011b00780c */ /* 0x040fe40004fa1670 */
[----:B------:R-:W-:Y:S02]  /*4f00*/  F2FP.SATFINITE.E4M3.F32.PACK_AB_MERGE_C R59, RZ, R59, RZ ;  /* 0x0000003bff3b723e */ /* 0x000fe400048070ff */
[----:B0-----:R-:W-:Y:S02]  /*4f10*/  F2FP.SATFINITE.E4M3.F32.PACK_AB_MERGE_C R15, RZ, R60, RZ ;  /* 0x0000003cff0f723e */ /* 0x001fe400048070ff */
[----:B------:R-:W-:Y:S01]  /*4f20*/  F2FP.SATFINITE.E4M3.F32.PACK_AB_MERGE_C R57, RZ, R57, RZ ;  /* 0x00000039ff39723e */ /* 0x000fe200048070ff */
[----:B------:R-:W-:Y:S01]  /*4f30*/  @!P0 STG.E.U8 desc[UR20][R10.64+0x20], R59 ;  /* 0x0000203b0a008986 */ /* 0x000fe2000c101114 */
[----:B-1----:R-:W-:Y:S02]  /*4f40*/  F2FP.SATFINITE.E4M3.F32.PACK_AB_MERGE_C R25, RZ, R58, RZ ;  /* 0x0000003aff19723e */ /* 0x002fe400048070ff */
[C---:B------:R-:W-:Y:S01]  /*4f50*/  ISETP.LT.OR P1, PT, R27.reuse, 0x9, !P1 ;  /* 0x000000091b00780c */ /* 0x040fe20004f21670 */
[----:B------:R0:W-:Y:S01]  /*4f60*/  @!P3 STG.E.U8 desc[UR20][R10.64+0x21], R15 ;  /* 0x0000210f0a00b986 */ /* 0x0001e2000c101114 */
[----:B------:R-:W-:-:S02]  /*4f70*/  ISETP.LT.OR P2, PT, R27, 0x9, !P2 ;  /* 0x000000091b00780c */ /* 0x000fc40005741670 */
[C---:B------:R-:W-:Y:S01]  /*4f80*/  ISETP.GE.AND P3, PT, R28.reuse, 0x31, PT ;  /* 0x000000311c00780c */ /* 0x040fe20003f66270 */
[----:B------:R-:W-:Y:S01]  /*4f90*/  @!P6 STG.E.U8 desc[UR20][R8.64+0x28], R57 ;  /* 0x000028390800e986 */ /* 0x000fe2000c101114 */
[----:B------:R-:W-:Y:S02]  /*4fa0*/  ISETP.GE.AND P0, PT, R28, 0x32, PT ;  /* 0x000000321c00780c */ /* 0x000fe40003f06270 */
[----:B------:R-:W-:Y:S01]  /*4fb0*/  F2FP.SATFINITE.E4M3.F32.PACK_AB_MERGE_C R23, RZ, R23, RZ ;  /* 0x00000017ff17723e */ /* 0x000fe200048070ff */
[----:B------:R1:W-:Y:S01]  /*4fc0*/  @!P5 STG.E.U8 desc[UR20][R8.64+0x29], R25 ;  /* 0x000029190800d986 */ /* 0x0003e2000c101114 */
[C---:B------:R-:W-:Y:S02]  /*4fd0*/  ISETP.LT.OR P5, PT, R27.reuse, 0x1, !P3 ;  /* 0x000000011b00780c */ /* 0x040fe40005fa1670 */
[----:B------:R-:W-:Y:S02]  /*4fe0*/  ISETP.LT.OR P6, PT, R27, 0x1, !P0 ;  /* 0x000000011b00780c */ /* 0x000fe400047c1670 */
[----:B0-----:R-:W-:Y:S01]  /*4ff0*/  F2FP.SATFINITE.E4M3.F32.PACK_AB_MERGE_C R15, RZ, R56, RZ ;  /* 0x00000038ff0f723e */ /* 0x001fe200048070ff */
[----:B------:R-:W-:Y:S01]  /*5000*/  @!P2 STG.E.U8 desc[UR20][R10.64+0x28], R23 ;  /* 0x000028170a00a986 */ /* 0x000fe2000c101114 */
[----:B------:R-:W-:-:S02]  /*5010*/  F2FP.SATFINITE.E4M3.F32.PACK_AB_MERGE_C R21, RZ, R21, RZ ;  /* 0x00000015ff15723e */ /* 0x000fc400048070ff */
[C---:B------:R-:W-:Y:S01]  /*5020*/  ISETP.GE.AND P2, PT, R28.reuse, 0x3a, PT ;  /* 0x0000003a1c00780c */ /* 0x040fe20003f46270 */
[----:B------:R0:W-:Y:S01]  /*5030*/  @!P1 STG.E.U8 desc[UR20][R10.64+0x29], R15 ;  /* 0x0000290f0a009986 */ /* 0x0001e2000c101114 */
[C---:B------:R-:W-:Y:S02]  /*5040*/  ISETP.LT.OR P1, PT, R27.reuse, 0x9, !P3 ;  /* 0x000000091b00780c */ /* 0x040fe40005f21670 */
[----:B-1----:R-:W-:Y:S01]  /*5050*/  F2FP.SATFINITE.E4M3.F32.PACK_AB_MERGE_C R25, RZ, R22, RZ ;  /* 0x00000016ff19723e */ /* 0x002fe200048070ff */
[----:B------:R1:W-:Y:S01]  /*5060*/  @!P5 STG.E.U8 desc[UR20][R8.64+0x30], R21 ;  /* 0x000030150800d986 */ /* 0x0003e2000c101114 */
[----:B------:R-:W-:Y:S02]  /*5070*/  ISETP.GE.AND P3, PT, R28, 0x39, PT ;  /* 0x000000391c00780c */ /* 0x000fe40003f66270 */
[C---:B------:R-:W-:Y:S01]  /*5080*/  ISETP.LT.OR P0, PT, R27.reuse, 0x9, !P0 ;  /* 0x000000091b00780c */ /* 0x040fe20004701670 */
[----:B------:R2:W-:Y:S01]  /*5090*/  @!P6 STG.E.U8 desc[UR20][R8.64+0x31], R25 ;  /* 0x000031190800e986 */ /* 0x0005e2000c101114 */
[----:B------:R-:W-:-:S02]  /*50a0*/  ISETP.LT.OR P5, PT, R27, 0x1, !P3 ;  /* 0x000000011b00780c */ /* 0x000fc40005fa1670 */
[C---:B------:R-:W-:Y:S02]  /*50b0*/  ISETP.LT.OR P6, PT, R27.reuse, 0x1, !P2 ;  /* 0x000000011b00780c */ /* 0x040fe400057c1670 */
[C---:B------:R-:W-:Y:S02]  /*50c0*/  ISETP.LT.OR P3, PT, R27.reuse, 0x9, !P3 ;  /* 0x000000091b00780c */ /* 0x040fe40005f61670 */
[----:B------:R-:W-:Y:S02]  /*50d0*/  ISETP.LT.OR P2, PT, R27, 0x9, !P2 ;  /* 0x000000091b00780c */ /* 0x000fe40005741670 */
[----:B------:R-:W-:Y:S02]  /*50e0*/  F2FP.SATFINITE.E4M3.F32.PACK_AB_MERGE_C R19, RZ, R19, RZ ;  /* 0x00000013ff13723e */ /* 0x000fe400048070ff */
[----:B0-----:R-:W-:Y:S02]  /*50f0*/  F2FP.SATFINITE.E4M3.F32.PACK_AB_MERGE_C R15, RZ, R20, RZ ;  /* 0x00000014ff0f723e */ /* 0x001fe400048070ff */
[----:B------:R-:W-:Y:S01]  /*5100*/  F2FP.SATFINITE.E4M3.F32.PACK_AB_MERGE_C R17, RZ, R17, RZ ;  /* 0x00000011ff11723e */ /* 0x000fe200048070ff */
[----:B------:R2:W-:Y:S01]  /*5110*/  @!P1 STG.E.U8 desc[UR20][R10.64+0x30], R19 ;  /* 0x000030130a009986 */ /* 0x0005e2000c101114 */
[----:B-1----:R-:W-:-:S02]  /*5120*/  F2FP.SATFINITE.E4M3.F32.PACK_AB_MERGE_C R21, RZ, R18, RZ ;  /* 0x00000012ff15723e */ /* 0x002fc400048070ff */
[----:B------:R-:W-:Y:S01]  /*5130*/  F2FP.SATFINITE.E4M3.F32.PACK_AB_MERGE_C R13, RZ, R13, RZ ;  /* 0x0000000dff0d723e */ /* 0x000fe200048070ff */
[----:B------:R2:W-:Y:S01]  /*5140*/  @!P0 STG.E.U8 desc[UR20][R10.64+0x31], R15 ;  /* 0x0000310f0a008986 */ /* 0x0005e2000c101114 */
[----:B------:R-:W-:-:S03]  /*5150*/  F2FP.SATFINITE.E4M3.F32.PACK_AB_MERGE_C R23, RZ, R16, RZ ;  /* 0x00000010ff17723e */ /* 0x000fc600048070ff */
[----:B------:R2:W-:Y:S04]  /*5160*/  @!P5 STG.E.U8 desc[UR20][R8.64+0x38], R17 ;  /* 0x000038110800d986 */ /* 0x0005e8000c101114 */
[----:B------:R2:W-:Y:S04]  /*5170*/  @!P6 STG.E.U8 desc[UR20][R8.64+0x39], R21 ;  /* 0x000039150800e986 */ /* 0x0005e8000c101114 */
[----:B------:R2:W-:Y:S04]  /*5180*/  @!P3 STG.E.U8 desc[UR20][R10.64+0x38], R13 ;  /* 0x0000380d0a00b986 */ /* 0x0005e8000c101114 */
[----:B------:R2:W-:Y:S02]  /*5190*/  @!P2 STG.E.U8 desc[UR20][R10.64+0x39], R23 ;  /* 0x000039170a00a986 */ /* 0x0005e4000c101114 */
.L_x_101:
[----:B------:R-:W-:Y:S05]  /*51a0*/  BSYNC B0 ;  /* 0x0000000000007941 */ /* 0x000fea0003800000 */
.L_x_35:
[----:B------:R-:W-:Y:S01]  /*51b0*/  ULDC UR6, c[0x0][0xc] ;  /* 0x0000030000067ab9 */ /* 0x000fe20000000800 */
[----:B------:R-:W-:Y:S01]  /*51c0*/  ULDC UR7, c[0x0][0x10] ;  /* 0x0000040000077ab9 */ /* 0x000fe20000000800 */
[----:B0-2---:R-:W0:Y:S01]  /*51d0*/  LDC R9, c[0x0][0x14] ;  /* 0x00000500ff097b82 */ /* 0x005e220000000800 */
[----:B------:R-:W-:Y:S01]  /*51e0*/  UIMAD.WIDE.U32 UR6, UR6, UR7, URZ ;  /* 0x00000007060672a5 */ /* 0x000fe2000f8e003f */
[----:B-----5:R-:W-:Y:S01]  /*51f0*/  PRMT R8, RZ, 0x7610, R8 ;  /* 0x00007610ff087816 */ /* 0x020fe20000000008 */
[----:B------:R-:W-:Y:S02]  /*5200*/  IMAD.MOV.U32 R72, RZ, RZ, -0x1 ;  /* 0xffffffffff487424 */ /* 0x000fe400078e00ff */
[----:B------:R-:W-:Y:S02]  /*5210*/  IMAD.MOV.U32 R14, RZ, RZ, -0x1 ;  /* 0xffffffffff0e7424 */ /* 0x000fe400078e00ff */
[----:B0-----:R-:W-:-:S04]  /*5220*/  IMAD.WIDE.U32 R4, R9, UR6, R4 ;  /* 0x0000000609047c25 */ /* 0x001fc8000f8e0004 */
[----:B------:R-:W-:Y:S01]  /*5230*/  IMAD R9, R9, UR7, RZ ;  /* 0x0000000709097c24 */ /* 0x000fe2000f8e02ff */
[----:B------:R-:W-:Y:S02]  /*5240*/  ULDC.64 UR6, c[0x0][0x650] ;  /* 0x0001940000067ab9 */ /* 0x000fe40000000a00 */
[----:B------:R-:W-:Y:S01]  /*5250*/  ISETP.GE.U32.AND P0, PT, R4, UR6, PT ;  /* 0x0000000604007c0c */ /* 0x000fe2000bf06070 */
[----:B------:R-:W-:-:S05]  /*5260*/  IMAD.IADD R5, R5, 0x1, R9 ;  /* 0x0000000105057824 */ /* 0x000fca00078e0209 */
[----:B------:R-:W-:-:S13]  /*5270*/  ISETP.GE.U32.AND.EX P0, PT, R5, UR7, PT, P0 ;  /* 0x0000000705007c0c */ /* 0x000fda000bf06100 */
[----:B------:R-:W-:Y:S05]  /*5280*/  @P0 BRA `(.L_x_102) ;  /* 0x0000000400640947 */ /* 0x000fea0003800000 */
[----:B------:R-:W0:Y:S01]  /*5290*/  S2R R22, SR_CTAID.X ;  /* 0x0000000000167919 */ /* 0x000e220000002500 */
[----:B------:R-:W2:Y:S01]  /*52a0*/  LDC.64 R16, c[0x0][0x628] ;  /* 0x00018a00ff107b82 */ /* 0x000ea20000000a00 */
[----:B------:R-:W-:Y:S01]  /*52b0*/  ULDC UR6, c[0x0][0x150] ;  /* 0x0000540000067ab9 */ /* 0x000fe20000000800 */
[----:B------:R-:W-:Y:S01]  /*52c0*/  IMAD.MOV.U32 R14, RZ, RZ, R4 ;  /* 0x000000ffff0e7224 */ /* 0x000fe200078e0004 */
[----:B-1-34-:R-:W1:Y:S01]  /*52d0*/  S2R R24, SR_CTAID.Y ;  /* 0x0000000000187919 */ /* 0x01ae620000002600 */
[----:B------:R-:W-:-:S04]  /*52e0*/  IMAD.MOV.U32 R15, RZ, RZ, R5 ;  /* 0x000000ffff0f7224 */ /* 0x000fc800078e0005 */
[----:B------:R-:W3:Y:S08]  /*52f0*/  LDC R25, c[0x0][0x144] ;  /* 0x00005100ff197b82 */ /* 0x000ef00000000800 */
[----:B------:R-:W4:Y:S08]  /*5300*/  LDC R18, c[0x0][0x630] ;  /* 0x00018c00ff127b82 */ /* 0x000f300000000800 */
[----:B------:R-:W1:Y:S01]  /*5310*/  LDC.64 R20, c[0x0][0x620] ;  /* 0x00018800ff147b82 */ /* 0x000e620000000a00 */
[----:B--2---:R-:W-:-:S04]  /*5320*/  ISETP.NE.U32.AND P0, PT, R16, RZ, PT ;  /* 0x000000ff1000720c */ /* 0x004fc80003f05070 */
[----:B------:R-:W-:Y:S02]  /*5330*/  ISETP.NE.AND.EX P0, PT, R17, RZ, PT, P0 ;  /* 0x000000ff1100720c */ /* 0x000fe40003f05300 */
[----:B0-----:R-:W-:-:S05]  /*5340*/  I2FP.F32.U32 R8, R22 ;  /* 0x0000001600087245 */ /* 0x001fca0000201000 */
[----:B------:R-:W-:-:S04]  /*5350*/  FMUL R8, R8, UR6 ;  /* 0x0000000608087c20 */ /* 0x000fc80008400000 */
[----:B------:R0:W2:Y:S02]  /*5360*/  F2I.U32.TRUNC.NTZ R23, R8 ;  /* 0x0000000800177305 */ /* 0x0000a4000020f000 */
[----:B---34-:R-:W-:Y:S05]  /*5370*/  @!P0 BRA `(.L_x_103) ;  /* 0x0000000000288947 */ /* 0x018fea0003800000 */
[----:B------:R-:W3:Y:S02]  /*5380*/  LDC R9, c[0x0][0x634] ;  /* 0x00018d00ff097b82 */ /* 0x000ee40000000800 */
[----:B---3--:R-:W-:-:S05]  /*5390*/  IADD3 R13, P0, R4, R9, RZ ;  /* 0x00000009040d7210 */ /* 0x008fca0007f1e0ff */
[----:B------:R-:W-:-:S04]  /*53a0*/  IMAD.X R19, RZ, RZ, R5, P0 ;  /* 0x000000ffff137224 */ /* 0x000fc800000e0605 */
[----:B0-----:R-:W-:-:S04]  /*53b0*/  IMAD.WIDE.U32 R8, R19, R16, RZ ;  /* 0x0000001013087225 */ /* 0x001fc800078e00ff */
[----:B------:R-:W-:-:S04]  /*53c0*/  IMAD.WIDE.U32 R10, P0, R13, R17, R8 ;  /* 0x000000110d0a7225 */ /* 0x000fc80007800008 */
[----:B------:R-:W-:-:S04]  /*53d0*/  IMAD.WIDE.U32 R8, R13, R16, RZ ;  /* 0x000000100d087225 */ /* 0x000fc800078e00ff */
[----:B------:R-:W-:Y:S01]  /*53e0*/  IMAD.X R15, RZ, RZ, RZ, P0 ;  /* 0x000000ffff0f7224 */ /* 0x000fe200000e06ff */
[----:B------:R-:W-:Y:S01]  /*53f0*/  IADD3 RZ, P0, R9, R10, RZ ;  /* 0x0000000a09ff7210 */ /* 0x000fe20007f1e0ff */
[----:B------:R-:W-:-:S04]  /*5400*/  IMAD.MOV.U32 R14, RZ, RZ, R11 ;  /* 0x000000ffff0e7224 */ /* 0x000fc800078e000b */
[----:B------:R-:W-:-:S08]  /*5410*/  IMAD.WIDE.U32.X R14, R19, R17, R14, P0 ;  /* 0x00000011130e7225 */ /* 0x000fd000000e040e */
.L_x_103:
[----:B------:R-:W3:Y:S01]  /*5420*/  LDC.64 R30, c[0x0][0x640] ;  /* 0x00019000ff1e7b82 */ /* 0x000ee20000000a00 */
[-C--:B------:R-:W-:Y:S01]  /*5430*/  SHF.R.U64 R19, R14, R18.reuse, R15 ;  /* 0x000000120e137219 */ /* 0x080fe2000000120f */
[----:B--2---:R-:W-:Y:S01]  /*5440*/  IMAD.MOV R23, RZ, RZ, -R23 ;  /* 0x000000ffff177224 */ /* 0x004fe200078e0a17 */
[----:B0-----:R-:W-:Y:S01]  /*5450*/  SHF.R.U32.HI R8, RZ, R18, R15 ;  /* 0x00000012ff087219 */ /* 0x001fe2000001160f */
[----:B------:R-:W-:Y:S01]  /*5460*/  ULDC UR6, c[0x0][0x154] ;  /* 0x0000550000067ab9 */ /* 0x000fe20000000800 */
[----:B------:R-:W-:Y:S01]  /*5470*/  IADD3 R11, P0, RZ, -R19, RZ ;  /* 0x80000013ff0b7210 */ /* 0x000fe20007f1e0ff */
[----:B------:R-:W-:Y:S02]  /*5480*/  IMAD R25, R25, R23, R22 ;  /* 0x0000001719197224 */ /* 0x000fe400078e0216 */
[----:B------:R-:W0:Y:S01]  /*5490*/  LDC R14, c[0x0][0x618] ;  /* 0x00018600ff0e7b82 */ /* 0x000e220000000800 */
[----:B------:R-:W-:Y:S02]  /*54a0*/  IMAD.MOV.U32 R13, RZ, RZ, 0x1 ;  /* 0x00000001ff0d7424 */ /* 0x000fe400078e00ff */
[----:B------:R-:W-:-:S04]  /*54b0*/  IMAD.X R9, RZ, RZ, ~R8, P0 ;  /* 0x000000ffff097224 */ /* 0x000fc800000e0e08 */
[-C--:B-1----:R-:W-:Y:S01]  /*54c0*/  IMAD R10, R9, R20.reuse, RZ ;  /* 0x00000014090a7224 */ /* 0x082fe200078e02ff */
[----:B------:R-:W1:Y:S01]  /*54d0*/  LDC R26, c[0x0][0x608] ;  /* 0x00018200ff1a7b82 */ /* 0x000e620000000800 */
[----:B------:R-:W-:-:S04]  /*54e0*/  IMAD.WIDE.U32 R8, R11, R20, R4 ;  /* 0x000000140b087225 */ /* 0x000fc800078e0004 */
[----:B------:R-:W-:Y:S01]  /*54f0*/  IMAD R11, R11, R21, R10 ;  /* 0x000000150b0b7224 */ /* 0x000fe200078e020a */
[----:B------:R-:W-:Y:S02]  /*5500*/  I2FP.F32.U32 R10, R24 ;  /* 0x00000018000a7245 */ /* 0x000fe40000201000 */
[----:B------:R-:W2:Y:S01]  /*5510*/  LDC R28, c[0x0][0x658] ;  /* 0x00019600ff1c7b82 */ /* 0x000ea20000000800 */
[----:B------:R-:W-:Y:S01]  /*5520*/  IMAD.IADD R9, R9, 0x1, R11 ;  /* 0x0000000109097824 */ /* 0x000fe200078e020b */
[----:B---3--:R-:W-:Y:S01]  /*5530*/  ISETP.NE.U32.AND P0, PT, R30, RZ, PT ;  /* 0x000000ff1e00720c */ /* 0x008fe20003f05070 */
[----:B------:R-:W-:Y:S01]  /*5540*/  FMUL R10, R10, UR6 ;  /* 0x000000060a0a7c20 */ /* 0x000fe20008400000 */
[----:B------:R-:W-:Y:S02]  /*5550*/  IMAD.MOV.U32 R11, RZ, RZ, -0x1 ;  /* 0xffffffffff0b7424 */ /* 0x000fe400078e00ff */
[----:B------:R-:W-:Y:S01]  /*5560*/  ISETP.NE.AND.EX P0, PT, R31, RZ, PT, P0 ;  /* 0x000000ff1f00720c */ /* 0x000fe20003f05300 */
[----:B------:R3:W4:Y:S01]  /*5570*/  F2I.U32.TRUNC.NTZ R21, R10 ;  /* 0x0000000a00157305 */ /* 0x000722000020f000 */
[----:B------:R-:W3:Y:S01]  /*5580*/  LDC R23, c[0x0][0x148] ;  /* 0x00005200ff177b82 */ /* 0x000ee20000000800 */
[----:B0-----:R-:W-:-:S02]  /*5590*/  SHF.R.U64 R18, R8, R14, R9 ;  /* 0x0000000e08127219 */ /* 0x001fc40000001209 */
[----:B------:R-:W-:-:S05]  /*55a0*/  SHF.R.U32.HI R9, RZ, R14, R9 ;  /* 0x0000000eff097219 */ /* 0x000fca0000011609 */
[----:B------:R-:W0:Y:S01]  /*55b0*/  LDC R22, c[0x0][0x600] ;  /* 0x00018000ff167b82 */ /* 0x000e220000000800 */
[-CC-:B-1----:R-:W-:Y:S02]  /*55c0*/  SHF.R.U64 R16, R18, R26.reuse, R9.reuse ;  /* 0x0000001a12107219 */ /* 0x182fe40000001209 */
[----:B------:R-:W-:-:S05]  /*55d0*/  SHF.R.U32.HI R9, RZ, R26, R9 ;  /* 0x0000001aff097219 */ /* 0x000fca0000011609 */
[----:B------:R-:W1:Y:S01]  /*55e0*/  LDC R29, c[0x0][0x648] ;  /* 0x00019200ff1d7b82 */ /* 0x000e620000000800 */
[-CC-:B--2---:R-:W-:Y:S02]  /*55f0*/  SHF.R.U64 R20, R16, R28.reuse, R9.reuse ;  /* 0x0000001c10147219 */ /* 0x184fe40000001209 */
[-C--:B------:R-:W-:Y:S02]  /*5600*/  SHF.L.U32 R11, R11, R28.reuse, RZ ;  /* 0x0000001c0b0b7219 */ /* 0x080fe400000006ff */
[-C--:B------:R-:W-:Y:S01]  /*5610*/  SHF.R.U32.HI R9, RZ, R28.reuse, R9 ;  /* 0x0000001cff097219 */ /* 0x080fe20000011609 */
[----:B------:R-:W-:Y:S01]  /*5620*/  IMAD.MOV.U32 R8, RZ, RZ, R20 ;  /* 0x000000ffff087224 */ /* 0x000fe200078e0014 */
[----:B------:R-:W-:Y:S01]  /*5630*/  SHF.L.U32 R26, R13, R28, RZ ;  /* 0x0000001c0d1a7219 */ /* 0x000fe200000006ff */
[----:B------:R-:W2:Y:S01]  /*5640*/  LDC R32, c[0x0][0x638] ;  /* 0x00018e00ff207b82 */ /* 0x000ea20000000800 */
[----:B------:R-:W-:-:S07]  /*5650*/  LOP3.LUT R27, RZ, R11, RZ, 0x33, !PT ;  /* 0x0000000bff1b7212 */ /* 0x000fce00078e33ff */
[----:B------:R-:W0:Y:S01]  /*5660*/  LDC R33, c[0x0][0x610] ;  /* 0x00018400ff217b82 */ /* 0x000e220000000800 */
[----:B----4-:R-:W-:Y:S05]  /*5670*/  @!P0 BRA `(.L_x_104) ;  /* 0x0000000000288947 */ /* 0x010fea0003800000 */
[----:B------:R-:W4:Y:S02]  /*5680*/  LDC R13, c[0x0][0x64c] ;  /* 0x00019300ff0d7b82 */ /* 0x000f240000000800 */
[----:B----4-:R-:W-:-:S05]  /*5690*/  IADD3 R13, P0, R20, R13, RZ ;  /* 0x0000000d140d7210 */ /* 0x010fca0007f1e0ff */
[----:B------:R-:W-:-:S04]  /*56a0*/  IMAD.X R17, RZ, RZ, R9, P0 ;  /* 0x000000ffff117224 */ /* 0x000fc800000e0609 */
[----:B------:R-:W-:-:S04]  /*56b0*/  IMAD.WIDE.U32 R8, R17, R30, RZ ;  /* 0x0000001e11087225 */ /* 0x000fc800078e00ff */
[----:B---3--:R-:W-:-:S04]  /*56c0*/  IMAD.WIDE.U32 R10, P0, R13, R31, R8 ;  /* 0x0000001f0d0a7225 */ /* 0x008fc80007800008 */
[----:B------:R-:W-:-:S04]  /*56d0*/  IMAD.WIDE.U32 R8, R13, R30, RZ ;  /* 0x0000001e0d087225 */ /* 0x000fc800078e00ff */
[----:B------:R-:W-:Y:S01]  /*56e0*/  IMAD.X R15, RZ, RZ, RZ, P0 ;  /* 0x000000ffff0f7224 */ /* 0x000fe200000e06ff */
[----:B------:R-:W-:Y:S01]  /*56f0*/  IADD3 RZ, P0, R9, R10, RZ ;  /* 0x0000000a09ff7210 */ /* 0x000fe20007f1e0ff */
[----:B------:R-:W-:-:S04]  /*5700*/  IMAD.MOV.U32 R14, RZ, RZ, R11 ;  /* 0x000000ffff0e7224 */ /* 0x000fc800078e000b */
[----:B------:R-:W-:-:S08]  /*5710*/  IMAD.WIDE.U32.X R8, R17, R31, R14, P0 ;  /* 0x0000001f11087225 */ /* 0x000fd000000e040e */
.L_x_104:
[----:B-1----:R-:W-:Y:S01]  /*5720*/  SHF.R.U64 R8, R8, R29, R9 ;  /* 0x0000001d08087219 */ /* 0x002fe20000001209 */
[----:B0-----:R-:W-:Y:S01]  /*5730*/  VIADD R13, R22, 0xffffffff ;  /* 0xffffffff160d7836 */ /* 0x001fe20000000000 */
[----:B------:R-:W-:Y:S01]  /*5740*/  LOP3.LUT R11, R16, R27, RZ, 0xc0, !PT ;  /* 0x0000001b100b7212 */ /* 0x000fe200078ec0ff */
[----:B------:R-:W-:Y:S02]  /*5750*/  IMAD.MOV R21, RZ, RZ, -R21 ;  /* 0x000000ffff157224 */ /* 0x000fe400078e0a15 */
[----:B------:R-:W-:Y:S02]  /*5760*/  IMAD.MOV R9, RZ, RZ, -R8 ;  /* 0x000000ffff097224 */ /* 0x000fe400078e0a08 */
[----:B------:R-:W-:Y:S01]  /*5770*/  IMAD R26, R26, R8, R11 ;  /* 0x000000081a1a7224 */ /* 0x000fe200078e020b */
[----:B------:R-:W-:Y:S01]  /*5780*/  LOP3.LUT R11, R18, R13, RZ, 0xc0, !PT ;  /* 0x0000000d120b7212 */ /* 0x000fe200078ec0ff */
[----:B---3--:R-:W-:Y:S02]  /*5790*/  @P4 IMAD R25, R23, R21, R24 ;  /* 0x0000001517194224 */ /* 0x008fe400078e0218 */
[----:B--2---:R-:W-:-:S02]  /*57a0*/  IMAD R8, R9, R32, R20 ;  /* 0x0000002009087224 */ /* 0x004fc400078e0214 */
[----:B------:R-:W-:Y:S02]  /*57b0*/  IMAD R26, R26, R33, R25 ;  /* 0x000000211a1a7224 */ /* 0x000fe400078e0219 */
[----:B------:R-:W-:Y:S02]  /*57c0*/  IMAD R9, R8, R22, R11 ;  /* 0x0000001608097224 */ /* 0x000fe400078e020b */
[----:B------:R-:W-:Y:S02]  /*57d0*/  IMAD.MOV.U32 R10, RZ, RZ, 0x1 ;  /* 0x00000001ff0a7424 */ /* 0x000fe400078e00ff */
[----:B------:R-:W-:Y:S01]  /*57e0*/  IMAD.MOV.U32 R14, RZ, RZ, R19 ;  /* 0x000000ffff0e7224 */ /* 0x000fe200078e0013 */
[----:B------:R-:W-:Y:S02]  /*57f0*/  SEL R72, R9, R26, !P4 ;  /* 0x0000001a09487207 */ /* 0x000fe40006000000 */
[----:B------:R-:W-:Y:S02]  /*5800*/  PRMT R8, R10, 0x7610, R8 ;  /* 0x000076100a087816 */ /* 0x000fe40000000008 */
[----:B------:R-:W-:-:S07]  /*5810*/  SEL R26, R26, R9, !P4 ;  /* 0x000000091a1a7207 */ /* 0x000fce0006000000 */
.L_x_102:
[----:B------:R-:W-:Y:S01]  /*5820*/  UIADD3 UR5, UR9, UR5, URZ ;  /* 0x0000000509057290 */ /* 0x000fe2000fffe03f */
[----:B------:R-:W-:Y:S01]  /*5830*/  LOP3.LUT P0, RZ, R8, 0xff, RZ, 0xc0, !PT ;  /* 0x000000ff08ff7812 */ /* 0x000fe2000780c0ff */
[----:B------:R-:W-:Y:S02]  /*5840*/  IMAD.MOV.U32 R71, RZ, RZ, R26 ;  /* 0x000000ffff477224 */ /* 0x000fe400078e001a */
[----:B------:R-:W-:Y:S02]  /*5850*/  USHF.R.U32.HI UR6, URZ, 0x2, UR5 ;  /* 0x000000023f067899 */ /* 0x000fe40008011605 */
[----:B------:R-:W-:Y:S02]  /*5860*/  UISETP.GT.U32.AND UP1, UPT, UR5, 0x3, UPT ;  /* 0x000000030500788c */ /* 0x000fe4000bf24070 */
[----:B------:R-:W-:Y:S02]  /*5870*/  ULOP3.LUT UR6, UR6, 0x1, URZ, 0xc0, !UPT ;  /* 0x0000000106067892 */ /* 0x000fe4000f8ec03f */
[----:B------:R-:W-:-:S02]  /*5880*/  UISETP.LT.U32.AND UP1, UPT, UR9, 0x4, UP1 ;  /* 0x000000040900788c */ /* 0x000fc40008f21070 */
[----:B------:R-:W-:Y:S02]  /*5890*/  UISETP.NE.U32.AND UP0, UPT, UR6, 0x1, UPT ;  /* 0x000000010600788c */ /* 0x000fe4000bf05070 */
[----:B------:R-:W-:Y:S02]  /*58a0*/  USEL UR7, URZ, 0x1, !UP1 ;  /* 0x000000013f077887 */ /* 0x000fe4000c800000 */
[----:B------:R-:W-:Y:S02]  /*58b0*/  UISETP.GT.U32.AND UP0, UPT, UR9, 0x3, !UP0 ;  /* 0x000000030900788c */ /* 0x000fe4000c704070 */
[----:B------:R-:W-:Y:S02]  /*58c0*/  ULOP3.LUT UR5, UR5, 0x3, URZ, 0xc0, !UPT ;  /* 0x0000000305057892 */ /* 0x000fe4000f8ec03f */
[----:B------:R-:W-:-:S04]  /*58d0*/  USEL UR6, URZ, 0x1, !UP0 ;  /* 0x000000013f067887 */ /* 0x000fc8000c000000 */
[----:B------:R-:W-:Y:S01]  /*58e0*/  ULOP3.LUT UR4, UR6, UR4, UR7, 0x96, !UPT ;  /* 0x0000000406047292 */ /* 0x000fe2000f8e9607 */
[----:B------:R-:W-:Y:S11]  /*58f0*/  @P0 BRA `(.L_x_105) ;  /* 0xffffffb800340947 */ /* 0x000ff6000383ffff */
[----:B------:R-:W-:Y:S05]  /*5900*/  EXIT ;  /* 0x000000000000794d */ /* 0x000fea0003800000 */
.L_x_7:
[----:B0-----:R-:W-:Y:S01]  /*5910*/  ULDC.64 UR4, c[0x0][0x650] ;  /* 0x0001940000047ab9 */ /* 0x001fe20000000a00 */
        /* <DEDUP_REMOVED lines=25> */
.L_x_107:
[----:B------:R-:W0:Y:S01]  /*5ab0*/  LDC.64 R28, c[0x0][0x640] ;  /* 0x00019000ff1c7b82 */ /* 0x000e220000000a00 */
[-CC-:B------:R-:W-:Y:S01]  /*5ac0*/  SHF.R.U64 R21, R16, R6.reuse, R17.reuse ;  /* 0x0000000610157219 */ /* 0x180fe20000001211 */
[----:B------:R-:W-:Y:S01]  /*5ad0*/  IMAD.MOV.U32 R31, RZ, RZ, 0x1 ;  /* 0x00000001ff1f7424 */ /* 0x000fe200078e00ff */
[----:B------:R-:W-:Y:S02]  /*5ae0*/  SHF.R.U32.HI R3, RZ, R6, R17 ;  /* 0x00000006ff037219 */ /* 0x000fe40000011611 */
[----:B------:R-:W-:-:S03]  /*5af0*/  IADD3 R15, P0, RZ, -R21, RZ ;  /* 0x80000015ff0f7210 */ /* 0x000fc60007f1e0ff */
[----:B------:R-:W1:Y:S02]  /*5b00*/  LDC R14, c[0x0][0x618] ;  /* 0x00018600ff0e7b82 */ /* 0x000e640000000800 */
[----:B------:R-:W-:Y:S02]  /*5b10*/  IMAD.X R3, RZ, RZ, ~R3, P0 ;  /* 0x000000ffff037224 */ /* 0x000fe400000e0e03 */
[----:B------:R-:W-:-:S04]  /*5b20*/  IMAD.WIDE.U32 R12, R15, R22, R4 ;  /* 0x000000160f0c7225 */ /* 0x000fc800078e0004 */
[----:B------:R-:W2:Y:S01]  /*5b30*/  LDC R16, c[0x0][0x608] ;  /* 0x00018200ff107b82 */ /* 0x000ea20000000800 */
[----:B------:R-:W-:-:S04]  /*5b40*/  IMAD R6, R3, R22, RZ ;  /* 0x0000001603067224 */ /* 0x000fc800078e02ff */
[----:B------:R-:W-:-:S03]  /*5b50*/  IMAD R3, R15, R23, R6 ;  /* 0x000000170f037224 */ /* 0x000fc600078e0206 */
[----:B------:R-:W3:Y:S01]  /*5b60*/  LDC R26, c[0x0][0x658] ;  /* 0x00019600ff1a7b82 */ /* 0x000ee20000000800 */
[----:B------:R-:W-:Y:S01]  /*5b70*/  IMAD.IADD R3, R13, 0x1, R3 ;  /* 0x000000010d037824 */ /* 0x000fe200078e0203 */
[----:B0-----:R-:W-:Y:S01]  /*5b80*/  ISETP.NE.U32.AND P0, PT, R28, RZ, PT ;  /* 0x000000ff1c00720c */ /* 0x001fe20003f05070 */
[----:B------:R-:W-:-:S03]  /*5b90*/  IMAD.MOV.U32 R13, RZ, RZ, -0x1 ;  /* 0xffffffffff0d7424 */ /* 0x000fc600078e00ff */
        /* <DEDUP_REMOVED lines=25> */
.L_x_108:
[----:B-1----:R-:W-:Y:S01]  /*5d30*/  SHF.R.U64 R6, R12, R25, R13 ;  /* 0x000000190c067219 */ /* 0x002fe2000000120d */
[----:B0-----:R-:W-:Y:S01]  /*5d40*/  VIADD R13, R24, 0xffffffff ;  /* 0xffffffff180d7836 */ /* 0x001fe20000000000 */
[----:B------:R-:W-:Y:S01]  /*5d50*/  SHF.L.U32 R9, R31, R26, RZ ;  /* 0x0000001a1f097219 */ /* 0x000fe200000006ff */
[----:B------:R-:W-:Y:S01]  /*5d60*/  @P4 IMAD R10, R11, R20, R8 ;  /* 0x000000140b0a4224 */ /* 0x000fe200078e0208 */
[----:B------:R-:W-:Y:S01]  /*5d70*/  LOP3.LUT R3, R22, R33, RZ, 0xc0, !PT ;  /* 0x0000002116037212 */ /* 0x000fe200078ec0ff */
[----:B------:R-:W-:Y:S01]  /*5d80*/  IMAD.MOV R12, RZ, RZ, -R6 ;  /* 0x000000ffff0c7224 */ /* 0x000fe200078e0a06 */
[----:B------:R-:W-:Y:S01]  /*5d90*/  LOP3.LUT R18, R18, R13, RZ, 0xc0, !PT ;  /* 0x0000000d12127212 */ /* 0x000fe200078ec0ff */
[----:B------:R-:W-:Y:S02]  /*5da0*/  IMAD.MOV.U32 R16, RZ, RZ, R21 ;  /* 0x000000ffff107224 */ /* 0x000fe400078e0015 */
[----:B------:R-:W-:Y:S02]  /*5db0*/  IMAD R9, R9, R6, R3 ;  /* 0x0000000609097224 */ /* 0x000fe400078e0203 */
[----:B--2---:R-:W-:-:S02]  /*5dc0*/  IMAD R3, R12, R27, R23 ;  /* 0x0000001b0c037224 */ /* 0x004fc400078e0217 */
[----:B---3--:R-:W-:Y:S02]  /*5dd0*/  IMAD R10, R9, R30, R10 ;  /* 0x0000001e090a7224 */ /* 0x008fe400078e020a */
[----:B------:R-:W-:Y:S02]  /*5de0*/  IMAD.MOV.U32 R6, RZ, RZ, 0x1 ;  /* 0x00000001ff067424 */ /* 0x000fe400078e00ff */
[----:B------:R-:W-:-:S03]  /*5df0*/  IMAD R9, R3, R24, R18 ;  /* 0x0000001803097224 */ /* 0x000fc600078e0212 */
[----:B------:R-:W-:Y:S02]  /*5e00*/  PRMT R3, R6, 0x7610, R3 ;  /* 0x0000761006037816 */ /* 0x000fe40000000003 */
[----:B------:R-:W-:Y:S02]  /*5e10*/  SEL R6, R9, R10, !P4 ;  /* 0x0000000a09067207 */ /* 0x000fe40006000000 */
[----:B------:R-:W-:-:S07]  /*5e20*/  SEL R18, R10, R9, !P4 ;  /* 0x000000090a127207 */ /* 0x000fce0006000000 */
.L_x_106:
[----:B------:R-:W-:-:S08]  /*5e30*/  NOP ;  /* 0x0000000000007918 */ /* 0x000fd00000000000 */
[----:B------:R-:W0:-:S00]  /*5e40*/  USETMAXREG.DEALLOC.CTAPOOL 0x28 ;  /* 0x00000028000079c8 */ /* 0x000e0000080e0500 */
[----:B0-----:R-:W-:-:S13]  /*5e50*/  ISETP.NE.AND P0, PT, R7, RZ, PT ;  /* 0x000000ff0700720c */ /* 0x001fda0003f05270 */
[----:B------:R-:W-:Y:S05]  /*5e60*/  @P0 EXIT ;  /* 0x000000000000094d */ /* 0x000fea0003800000 */
[----:B------:R-:W-:Y:S01]  /*5e70*/  LOP3.LUT P0, RZ, R3, 0xff, RZ, 0xc0, !PT ;  /* 0x000000ff03ff7812 */ /* 0x000fe2000780c0ff */
[----:B------:R-:W-:Y:S02]  /*5e80*/  IMAD.MOV.U32 R15, RZ, RZ, 0x1 ;  /* 0x00000001ff0f7424 */ /* 0x000fe400078e00ff */
[----:B------:R-:W-:-:S10]  /*5e90*/  IMAD.MOV.U32 R14, RZ, RZ, RZ ;  /* 0x000000ffff0e7224 */ /* 0x000fd400078e00ff */
[----:B------:R-:W-:Y:S05]  /*5ea0*/  @!P0 BRA `(.L_x_109) ;  /* 0x0000000c00708947 */ /* 0x000fea0003800000 */
[----:B------:R-:W0:Y:S01]  /*5eb0*/  LDC R3, c[0x0][0x28c] ;  /* 0x0000a300ff037b82 */ /* 0x000e220000000800 */
[----:B------:R-:W1:Y:S01]  /*5ec0*/  S2R R10, SR_CgaCtaId ;  /* 0x00000000000a7919 */ /* 0x000e620000008800 */
[----:B------:R-:W-:Y:S01]  /*5ed0*/  ULDC UR5, c[0x0][0x658] ;  /* 0x0001960000057ab9 */ /* 0x000fe20000000800 */
[----:B------:R-:W-:Y:S01]  /*5ee0*/  UMOV UR7, 0xffffffff ;  /* 0xffffffff00077882 */ /* 0x000fe20000000000 */
[----:B------:R-:W-:Y:S01]  /*5ef0*/  ULDC UR6, c[0x0][0xc] ;  /* 0x0000030000067ab9 */ /* 0x000fe20000000800 */
[----:B------:R-:W-:Y:S01]  /*5f00*/  USHF.L.U32 UR9, UR7, UR5, URZ ;  /* 0x0000000507097299 */ /* 0x000fe2000800063f */
[----:B------:R-:W-:Y:S01]  /*5f10*/  BSSY B0, `(.L_x_109) ;  /* 0x00000d5000007945 */ /* 0x000fe20003800000 */
[----:B------:R-:W-:Y:S01]  /*5f20*/  UMOV UR8, 0x1 ;  /* 0x0000000100087882 */ /* 0x000fe20000000000 */
[----:B------:R-:W-:Y:S01]  /*5f30*/  ULDC UR7, c[0x0][0x10] ;  /* 0x0000040000077ab9 */ /* 0x000fe20000000800 */
[----:B------:R-:W-:Y:S01]  /*5f40*/  USHF.L.U32 UR5, UR8, UR5, URZ ;  /* 0x0000000508057299 */ /* 0x000fe2000800063f */
[----:B------:R-:W-:Y:S01]  /*5f50*/  IMAD.MOV.U32 R12, RZ, RZ, 0x1 ;  /* 0x00000001ff0c7424 */ /* 0x000fe200078e00ff */
[----:B------:R-:W-:Y:S01]  /*5f60*/  UIMAD.WIDE.U32 UR6, UR6, UR7, URZ ;  /* 0x00000007060672a5 */ /* 0x000fe2000f8e003f */
[----:B------:R-:W-:Y:S01]  /*5f70*/  LOP3.LUT R17, R2, 0x2, RZ, 0xfc, !PT ;  /* 0x0000000202117812 */ /* 0x000fe200078efcff */
[----:B------:R-:W-:Y:S01]  /*5f80*/  ULDC UR8, c[0x0][0x14] ;  /* 0x0000050000087ab9 */ /* 0x000fe20000000800 */
[----:B------:R-:W-:Y:S01]  /*5f90*/  IMAD.MOV.U32 R15, RZ, RZ, 0x1 ;  /* 0x00000001ff0f7424 */ /* 0x000fe200078e00ff */
[----:B------:R-:W-:Y:S01]  /*5fa0*/  UIMAD.WIDE.U32 UR30, UR6, UR8, URZ ;  /* 0x00000008061e72a5 */ /* 0x000fe2000f8e003f */
[----:B------:R-:W-:Y:S01]  /*5fb0*/  IMAD.MOV.U32 R14, RZ, RZ, RZ ;  /* 0x000000ffff0e7224 */ /* 0x000fe200078e00ff */
[----:B------:R-:W-:Y:S01]  /*5fc0*/  UIMAD UR7, UR7, UR8, URZ ;  /* 0x00000008070772a4 */ /* 0x000fe2000f8e023f */
[----:B------:R-:W-:Y:S01]  /*5fd0*/  ULDC UR4, c[0x0][0x600] ;  /* 0x0001800000047ab9 */ /* 0x000fe20000000800 */
[----:B------:R-:W-:-:S02]  /*5fe0*/  ULOP3.LUT UR6, URZ, UR9, URZ, 0x33, !UPT ;  /* 0x000000093f067292 */ /* 0x000fc4000f8e333f */
[----:B------:R-:W-:Y:S01]  /*5ff0*/  UIADD3 UR4, UR4, -0x1, URZ ;  /* 0xffffffff04047890 */ /* 0x000fe2000fffe03f */
[----:B0-----:R-:W-:Y:S01]  /*6000*/  VIADD R3, R3, 0xff ;  /* 0x000000ff03037836 */ /* 0x001fe20000000000 */
[----:B------:R-:W-:Y:S01]  /*6010*/  UIADD3 UR7, UR31, UR7, URZ ;  /* 0x000000071f077290 */ /* 0x000fe2000fffe03f */
[----:B------:R-:W-:-:S03]  /*6020*/  ULDC.64 UR38, c[0x0][0x198] ;  /* 0x0000660000267ab9 */ /* 0x000fc60000000a00 */
[----:B------:R-:W-:-:S04]  /*6030*/  SHF.R.S32.HI R8, RZ, 0x1f, R3 ;  /* 0x0000001fff087819 */ /* 0x000fc80000011403 */
[----:B------:R-:W-:Y:S01]  /*6040*/  LEA.HI R8, R8, R3, RZ, 0x8 ;  /* 0x0000000308087211 */ /* 0x000fe200078f40ff */
[C---:B-1----:R-:W-:Y:S02]  /*6050*/  IMAD.SHL.U32 R11, R10.reuse, 0x20, RZ ;  /* 0x000000200a0b7824 */ /* 0x042fe400078e00ff */
[----:B------:R-:W-:Y:S01]  /*6060*/  IMAD.SHL.U32 R10, R10, 0x1000, RZ ;  /* 0x000010000a0a7824 */ /* 0x000fe200078e00ff */
[----:B------:R-:W-:Y:S02]  /*6070*/  SHF.R.S32.HI R13, RZ, 0x8, R8 ;  /* 0x00000008ff0d7819 */ /* 0x000fe40000011408 */
[----:B------:R-:W-:Y:S02]  /*6080*/  LOP3.LUT R11, R11, 0x20, RZ, 0xc0, !PT ;  /* 0x000000200b0b7812 */ /* 0x000fe400078ec0ff */
[----:B------:R-:W-:Y:S01]  /*6090*/  LOP3.LUT R10, R10, 0x1000, RZ, 0xc0, !PT ;  /* 0x000010000a0a7812 */ /* 0x000fe200078ec0ff */
[----:B------:R-:W-:-:S07]  /*60a0*/  VIADD R3, R13, 0x1 ;  /* 0x000000010d037836 */ /* 0x000fce0000000000 */
.L_x_120:
[----:B------:R-:W-:-:S03]  /*60b0*/  UMOV UR8, 0xffffffff ;  /* 0xffffffff00087882 */ /* 0x000fc60000000000 */
[----:B------:R-:W-:Y:S05]  /*60c0*/  BRA.DIV UR8, `(.L_x_110) ;  /* 0x0000000e08d87947 */ /* 0x000fea000b800000 */
[----:B------:R-:W-:-:S13]  /*60d0*/  ELECT P0, URZ, PT ;  /* 0x00000000003f782f */ /* 0x000fda0003800000 */
.L_x_131:
[----:B------:R-:W0:Y:S01]  /*60e0*/  LDC R7, c[0x0][0x28c] ;  /* 0x0000a300ff077b82 */ /* 0x000e220000000800 */
[----:B------:R-:W-:Y:S01]  /*60f0*/  BSSY B1, `(.L_x_111) ;  /* 0x0000044000017945 */ /* 0x000fe20003800000 */
[----:B0-----:R-:W-:-:S13]  /*6100*/  ISETP.LT.OR P0, PT, R7, 0x1, !P0 ;  /* 0x000000010700780c */ /* 0x001fda0004701670 */
[----:B------:R-:W-:Y:S05]  /*6110*/  @P0 BRA `(.L_x_112) ;  /* 0x0000000400040947 */ /* 0x000fea0003800000 */
[----:B------:R-:W-:Y:S02]  /*6120*/  IMAD R20, R6, 0x40, R11 ;  /* 0x0000004006147824 */ /* 0x000fe400078e020b */
[----:B------:R-:W-:Y:S02]  /*6130*/  IMAD.SHL.U32 R19, R18, 0x80, RZ ;  /* 0x0000008012137824 */ /* 0x000fe400078e00ff */
[----:B------:R-:W-:Y:S02]  /*6140*/  IMAD.MOV.U32 R23, RZ, RZ, RZ ;  /* 0x000000ffff177224 */ /* 0x000fe400078e00ff */
[----:B------:R-:W-:Y:S02]  /*6150*/  IMAD.MOV.U32 R6, RZ, RZ, R3 ;  /* 0x000000ffff067224 */ /* 0x000fe400078e0003 */
[----:B------:R-:W-:Y:S02]  /*6160*/  IMAD.MOV.U32 R7, RZ, RZ, R15 ;  /* 0x000000ffff077224 */ /* 0x000fe400078e000f */
[----:B------:R-:W-:-:S07]  /*6170*/  IMAD.MOV.U32 R9, RZ, RZ, R14 ;  /* 0x000000ffff097224 */ /* 0x000fce00078e000e */
.L_x_115:
[----:B------:R-:W0:Y:S01]  /*6180*/  S2R R21, SR_CgaCtaId ;  /* 0x0000000000157919 */ /* 0x000e220000008800 */
[----:B------:R-:W-:Y:S02]  /*6190*/  MOV R8, 0x400 ;  /* 0x0000040000087802 */ /* 0x000fe40000000f00 */
[----:B------:R-:W-:-:S13]  /*61a0*/  LOP3.LUT P1, RZ, R0, 0x7f, RZ, 0xc0, !PT ;  /* 0x0000007f00ff7812 */ /* 0x000fda000782c0ff */
[----:B------:R-:W1:Y:S01]  /*61b0*/  @!P1 LDC R18, c[0x0][0x500] ;  /* 0x00014000ff129b82 */ /* 0x000e620000000800 */
[----:B0-----:R-:W-:Y:S02]  /*61c0*/  LEA R22, R21, R8, 0x18 ;  /* 0x0000000815167211 */ /* 0x001fe400078ec0ff */
[----:B------:R-:W-:-:S03]  /*61d0*/  SHF.L.U32 R8, R7, 0x1f, RZ ;  /* 0x0000001f07087819 */ /* 0x000fc600000006ff */
[----:B------:R-:W-:-:S04]  /*61e0*/  IMAD R21, R9, 0x8, R22 ;  /* 0x0000000809157824 */ /* 0x000fc800078e0216 */
[----:B------:R-:W0:Y:S02]  /*61f0*/  SYNCS.PHASECHK.TRANS64.TRYWAIT P0, [R21+URZ+0x20], R8 ;  /* 0x00002008150075a7 */ /* 0x000e24000800017f */
[----:B01----:R-:W-:Y:S05]  /*6200*/  @!P0 BRA `(.L_x_113) ;  /* 0x0000000c00a88947 */ /* 0x003fea0003800000 */
.L_x_132:
[----:B0-----:R-:W-:Y:S01]  /*6210*/  PRMT R8, R17, 0x9910, RZ ;  /* 0x0000991011087816 */ /* 0x001fe200000000ff */
[----:B------:R0:W-:Y:S03]  /*6220*/  @!P1 SYNCS.ARRIVE.TRANS64 RZ, [R21+URZ], R18 ;  /* 0x0000001215ff99a7 */ /* 0x0001e6000800003f */
[----:B------:R-:W-:-:S13]  /*6230*/  ISETP.NE.AND P0, PT, R8, 0x2, PT ;  /* 0x000000020800780c */ /* 0x000fda0003f05270 */
[----:B0-----:R-:W-:Y:S05]  /*6240*/  @P0 BRA `(.L_x_114) ;  /* 0x0000000000040947 */ /* 0x001fea0003800000 */
[----:B------:R-:W-:Y:S01]  /*6250*/  BPT.TRAP 0x1 ;  /* 0x000000040000795c */ /* 0x000fe20000300000 */
.L_x_114:
[----:B------:R-:W-:Y:S01]  /*6260*/  IMAD R8, R9, 0x8000, R22 ;  /* 0x0000800009087824 */ /* 0x000fe200078e0216 */
[----:B------:R-:W-:Y:S01]  /*6270*/  R2UR UR34, R23 ;  /* 0x00000000172272ca */ /* 0x000fe200000e0000 */
[----:B------:R-:W-:Y:S01]  /*6280*/  VIADD R6, R6, 0xffffffff ;  /* 0xffffffff06067836 */ /* 0x000fe20000000000 */
[----:B------:R-:W-:Y:S01]  /*6290*/  R2UR UR33, R21 ;  /* 0x00000000152172ca */ /* 0x000fe200000e0000 */
[----:B------:R-:W-:Y:S01]  /*62a0*/  UIADD3 UR14, UP0, UR38, 0xf0, URZ ;  /* 0x000000f0260e7890 */ /* 0x000fe2000ff1e03f */
[----:B------:R-:W-:Y:S01]  /*62b0*/  R2UR UR24, R8 ;  /* 0x00000000081872ca */ /* 0x000fe200000e0000 */
[----:B------:R-:W-:Y:S01]  /*62c0*/  IMAD R8, R9, 0x4000, R10 ;  /* 0x0000400009087824 */ /* 0x000fe200078e020a */
[----:B------:R-:W-:Y:S01]  /*62d0*/  R2UR UR36, R16 ;  /* 0x00000000102472ca */ /* 0x000fe200000e0000 */
[----:B------:R-:W-:Y:S01]  /*62e0*/  UIADD3 UR40, UP1, UR38, 0x1f0, URZ ;  /* 0x000001f026287890 */ /* 0x000fe2000ff3e03f */
[----:B------:R-:W-:Y:S01]  /*62f0*/  R2UR UR35, R19 ;  /* 0x00000000132372ca */ /* 0x000fe200000e0000 */
[----:B------:R-:W-:Y:S01]  /*6300*/  IMAD.IADD R8, R22, 0x1, R8 ;  /* 0x0000000116087824 */ /* 0x000fe200078e0208 */
[----:B------:R-:W-:Y:S01]  /*6310*/  R2UR UR19, R20 ;  /* 0x00000000141372ca */ /* 0x000fe200000e0000 */
[----:B------:R-:W-:Y:S01]  /*6320*/  UIADD3.X UR15, URZ, UR39, URZ, UP0, !UPT ;  /* 0x000000273f0f7290 */ /* 0x000fe200087fe43f */
[----:B------:R-:W-:Y:S01]  /*6330*/  ISETP.GT.AND P1, PT, R6, 0x1, PT ;  /* 0x000000010600780c */ /* 0x000fe20003f24270 */
[----:B------:R-:W-:Y:S01]  /*6340*/  UIADD3 UR26, UR34, 0x80, URZ ;  /* 0x00000080221a7890 */ /* 0x000fe2000fffe03f */
[----:B------:R-:W-:Y:S01]  /*6350*/  R2UR UR8, R8 ;  /* 0x00000000080872ca */ /* 0x000fe200000e0000 */
[----:B------:R-:W-:Y:S01]  /*6360*/  UIADD3.X UR41, URZ, UR39, URZ, UP1, !UPT ;  /* 0x000000273f297290 */ /* 0x000fe20008ffe43f */
[----:B------:R-:W-:Y:S01]  /*6370*/  VIADD R9, R9, 0x1 ;  /* 0x0000000109097836 */ /* 0x000fe20000000000 */
[----:B------:R-:W-:Y:S01]  /*6380*/  UIADD3 UR32, UR24, 0x100, URZ ;  /* 0x0000010018207890 */ /* 0x000fe2000fffe03f */
[----:B------:R-:W-:Y:S01]  /*6390*/  VIADD R23, R23, 0x100 ;  /* 0x0000010017177836 */ /* 0x000fe20000000000 */
[----:B------:R-:W-:Y:S01]  /*63a0*/  UIADD3 UR24, UR24, 0x4100, URZ ;  /* 0x0000410018187890 */ /* 0x000fe2000fffe03f */
[----:B------:R-:W-:Y:S01]  /*63b0*/  UMOV UR22, 0x0 ;  /* 0x0000000000167882 */ /* 0x000fe20000000000 */
[----:B------:R-:W-:Y:S01]  /*63c0*/  UMOV UR23, 0x10000000 ;  /* 0x1000000000177882 */ /* 0x000fe20000000000 */
[----:B------:R-:W-:Y:S01]  /*63d0*/  ISETP.NE.AND P0, PT, R9, 0x4, PT ;  /* 0x000000040900780c */ /* 0x000fe20003f05270 */
[----:B------:R-:W-:Y:S01]  /*63e0*/  UMOV UR25, UR33 ;  /* 0x0000002100197c82 */ /* 0x000fe20008000000 */
[----:B------:R-:W-:Y:S01]  /*63f0*/  UMOV UR28, UR36 ;  /* 0x00000024001c7c82 */ /* 0x000fe20008000000 */
[----:B------:R-:W-:-:S02]  /*6400*/  UMOV UR27, UR35 ;  /* 0x00000023001b7c82 */ /* 0x000fc40008000000 */
[----:B------:R-:W-:Y:S01]  /*6410*/  UIADD3 UR16, UR8, 0x20100, URZ ;  /* 0x0002010008107890 */ /* 0x000fe2000fffe03f */
[----:B------:R0:W-:Y:S01]  /*6420*/  UTMALDG.3D [UR32], [UR14], desc[UR22] ;  /* 0x000016200e0075b4 */ /* 0x0001e20008011000 */
[----:B------:R-:W-:Y:S01]  /*6430*/  UIADD3 UR8, UR8, 0x22100, URZ ;  /* 0x0002210008087890 */ /* 0x000fe2000fffe03f */
[----:B------:R-:W-:Y:S01]  /*6440*/  SEL R8, RZ, 0x1, P0 ;  /* 0x00000001ff087807 */ /* 0x000fe20000000000 */
[----:B------:R-:W-:Y:S01]  /*6450*/  UMOV UR13, 0x30000 ;  /* 0x00030000000d7882 */ /* 0x000fe20000000000 */
[----:B------:R-:W-:Y:S01]  /*6460*/  UMOV UR17, UR33 ;  /* 0x0000002100117c82 */ /* 0x000fe20008000000 */
[----:B------:R-:W-:Y:S01]  /*6470*/  UMOV UR18, UR34 ;  /* 0x0000002200127c82 */ /* 0x000fe20008000000 */
[----:B------:R-:W-:Y:S01]  /*6480*/  UMOV UR20, UR36 ;  /* 0x0000002400147c82 */ /* 0x000fe20008000000 */
[----:B------:R-:W-:Y:S01]  /*6490*/  UMOV UR9, UR33 ;  /* 0x0000002100097c82 */ /* 0x000fe20008000000 */
[----:B------:R-:W-:Y:S01]  /*64a0*/  UMOV UR11, UR19 ;  /* 0x00000013000b7c82 */ /* 0x000fe20008000000 */
[----:B------:R-:W-:Y:S01]  /*64b0*/  UMOV UR12, UR36 ;  /* 0x00000024000c7c82 */ /* 0x000fe20008000000 */
[----:B------:R0:W-:Y:S01]  /*64c0*/  UTMALDG.3D [UR24], [UR14], desc[UR22] ;  /* 0x000016180e0075b4 */ /* 0x0001e20008011000 */
[----:B------:R-:W-:Y:S01]  /*64d0*/  UMOV UR10, UR26 ;  /* 0x0000001a000a7c82 */ /* 0x000fe20008000000 */
[----:B------:R-:W-:-:S02]  /*64e0*/  LOP3.LUT R7, R7, R8, RZ, 0x3c, !PT ;  /* 0x0000000807077212 */ /* 0x000fc400078e3cff */
[----:B------:R-:W-:Y:S01]  /*64f0*/  SEL R9, R9, RZ, P0 ;  /* 0x000000ff09097207 */ /* 0x000fe20000000000 */
[----:B------:R0:W-:Y:S01]  /*6500*/  UTMALDG.3D.MULTICAST [UR16], [UR40], UR13, desc[UR22] ;  /* 0x00001610280073b4 */ /* 0x0001e2000801180d */
[----:B------:R0:W-:Y:S02]  /*6510*/  UTMALDG.3D.MULTICAST [UR8], [UR40], UR13, desc[UR22] ;  /* 0x00001608280073b4 */ /* 0x0001e4000801180d */
[----:B0-----:R-:W-:Y:S05]  /*6520*/  @P1 BRA `(.L_x_115) ;  /* 0xfffffffc00141947 */ /* 0x001fea000383ffff */
.L_x_112:
[----:B------:R-:W-:Y:S05]  /*6530*/  BSYNC B1 ;  /* 0x0000000000017941 */ /* 0x000fea0003800000 */
.L_x_111:
[----:B------:R-:W-:Y:S01]  /*6540*/  LOP3.LUT P1, RZ, R12, 0xff, RZ, 0xc0, !PT ;  /* 0x000000ff0cff7812 */ /* 0x000fe2000782c0ff */
[----:B------:R-:W-:Y:S01]  /*6550*/  IMAD.IADD R14, R13, 0x1, R14 ;  /* 0x000000010d0e7824 */ /* 0x000fe200078e020e */
[----:B------:R-:W-:Y:S01]  /*6560*/  IADD3 R4, P2, R4, UR30, RZ ;  /* 0x0000001e04047c10 */ /* 0x000fe2000ff5e0ff */
[----:B------:R-:W-:Y:S01]  /*6570*/  ULDC.64 UR8, c[0x0][0x650] ;  /* 0x0001940000087ab9 */ /* 0x000fe20000000a00 */
[----:B------:R-:W-:Y:S01]  /*6580*/  BSSY B1, `(.L_x_116) ;  /* 0x000006b000017945 */ /* 0x000fe20003800000 */
[----:B------:R-:W-:Y:S01]  /*6590*/  IMAD.MOV.U32 R18, RZ, RZ, -0x1 ;  /* 0xffffffffff127424 */ /* 0x000fe200078e00ff */
[----:B------:R-:W-:Y:S01]  /*65a0*/  SHF.R.U32.HI R6, RZ, 0x2, R14 ;  /* 0x00000002ff067819 */ /* 0x000fe2000001160e */
[----:B------:R-:W-:Y:S01]  /*65b0*/  IMAD.MOV.U32 R16, RZ, RZ, -0x1 ;  /* 0xffffffffff107424 */ /* 0x000fe200078e00ff */
[----:B------:R-:W-:Y:S02]  /*65c0*/  ISETP.GT.U32.AND P0, PT, R14, 0x3, PT ;  /* 0x000000030e00780c */ /* 0x000fe40003f04070 */
[----:B------:R-:W-:-:S02]  /*65d0*/  LOP3.LUT R6, R6, 0x1, RZ, 0xc0, !PT ;  /* 0x0000000106067812 */ /* 0x000fc400078ec0ff */
[----:B------:R-:W-:Y:S01]  /*65e0*/  ISETP.LT.U32.AND P0, PT, R13, 0x4, P0 ;  /* 0x000000040d00780c */ /* 0x000fe20000701070 */
[----:B------:R-:W0:Y:S01]  /*65f0*/  @P1 S2R R8, SR_CgaCtaId ;  /* 0x0000000000081919 */ /* 0x000e220000008800 */
[----:B------:R-:W-:Y:S02]  /*6600*/  @P1 MOV R7, 0x400 ;  /* 0x0000040000071802 */ /* 0x000fe40000000f00 */
[----:B------:R-:W-:Y:S02]  /*6610*/  IADD3.X R5, R5, UR7, RZ, P2, !PT ;  /* 0x0000000705057c10 */ /* 0x000fe400097fe4ff */
[----:B------:R-:W-:Y:S02]  /*6620*/  ISETP.GE.U32.AND P2, PT, R4, UR8, PT ;  /* 0x0000000804007c0c */ /* 0x000fe4000bf46070 */
[----:B------:R-:W-:Y:S02]  /*6630*/  LOP3.LUT R14, R14, 0x3, RZ, 0xc0, !PT ;  /* 0x000000030e0e7812 */ /* 0x000fe400078ec0ff */
[----:B------:R-:W-:-:S02]  /*6640*/  PRMT R12, RZ, 0x7610, R12 ;  /* 0x00007610ff0c7816 */ /* 0x000fc4000000000c */
[----:B0-----:R-:W-:-:S04]  /*6650*/  @P1 LEA R7, R8, R7, 0x18 ;  /* 0x0000000708071211 */ /* 0x001fc800078ec0ff */
[----:B------:R0:W-:Y:S01]  /*6660*/  @P1 SYNCS.ARRIVE.TRANS64.A1T0 RZ, [R7+URZ+0x58], RZ ;  /* 0x000058ff07ff19a7 */ /* 0x0001e2000810003f */
[----:B------:R-:W-:Y:S02]  /*6670*/  ISETP.NE.U32.AND P1, PT, R6, 0x1, PT ;  /* 0x000000010600780c */ /* 0x000fe40003f25070 */
[----:B------:R-:W-:Y:S02]  /*6680*/  SEL R6, RZ, 0x1, !P0 ;  /* 0x00000001ff067807 */ /* 0x000fe40004000000 */
[----:B------:R-:W-:Y:S02]  /*6690*/  ISETP.GE.U32.AND.EX P0, PT, R5, UR9, PT, P2 ;  /* 0x0000000905007c0c */ /* 0x000fe4000bf06120 */
[----:B------:R-:W-:-:S04]  /*66a0*/  ISETP.GT.U32.AND P1, PT, R13, 0x3, !P1 ;  /* 0x000000030d00780c */ /* 0x000fc80004f24070 */
[----:B0-----:R-:W-:-:S04]  /*66b0*/  SEL R7, RZ, 0x1, !P1 ;  /* 0x00000001ff077807 */ /* 0x001fc80004800000 */
[----:B------:R-:W-:Y:S01]  /*66c0*/  LOP3.LUT R15, R7, R15, R6, 0x96, !PT ;  /* 0x0000000f070f7212 */ /* 0x000fe200078e9606 */
[----:B------:R-:W-:Y:S01]  /*66d0*/  IMAD.MOV.U32 R6, RZ, RZ, -0x1 ;  /* 0xffffffffff067424 */ /* 0x000fe200078e00ff */
[----:B------:R-:W-:Y:S01]  /*66e0*/  PRMT R7, RZ, 0x7610, R7 ;  /* 0x00007610ff077816 */ /* 0x000fe20000000007 */
[----:B------:R-:W-:Y:S06]  /*66f0*/  @P0 BRA `(.L_x_117) ;  /* 0x00000004004c0947 */ /* 0x000fec0003800000 */
[----:B------:R-:W0:Y:S01]  /*6700*/  S2R R18, SR_CTAID.X ;  /* 0x0000000000127919 */ /* 0x000e220000002500 */
[----:B------:R-:W-:Y:S01]  /*6710*/  ULDC.64 UR8, c[0x0][0x628] ;  /* 0x00018a0000087ab9 */ /* 0x000fe20000000a00 */
[----:B------:R-:W-:Y:S01]  /*6720*/  ULDC UR11, c[0x0][0x630] ;  /* 0x00018c00000b7ab9 */ /* 0x000fe20000000800 */
[----:B------:R-:W-:Y:S01]  /*6730*/  ISETP.NE.U32.AND P0, PT, RZ, UR8, PT ;  /* 0x00000008ff007c0c */ /* 0x000fe2000bf05070 */
[----:B------:R-:W1:Y:S01]  /*6740*/  S2R R19, SR_CTAID.Y ;  /* 0x0000000000137919 */ /* 0x000e620000002600 */
[----:B------:R-:W-:Y:S01]  /*6750*/  ULDC UR12, c[0x0][0x150] ;  /* 0x00005400000c7ab9 */ /* 0x000fe20000000800 */
[----:B------:R-:W-:Y:S01]  /*6760*/  IMAD.MOV.U32 R6, RZ, RZ, R4 ;  /* 0x000000ffff067224 */ /* 0x000fe200078e0004 */
[----:B------:R-:W-:Y:S01]  /*6770*/  ISETP.NE.AND.EX P0, PT, RZ, UR9, PT, P0 ;  /* 0x00000009ff007c0c */ /* 0x000fe2000bf05300 */
[----:B------:R-:W-:Y:S01]  /*6780*/  IMAD.MOV.U32 R7, RZ, RZ, R5 ;  /* 0x000000ffff077224 */ /* 0x000fe200078e0005 */
[----:B0-----:R-:W-:-:S11]  /*6790*/  I2FP.F32.U32 R20, R18 ;  /* 0x0000001200147245 */ /* 0x001fd60000201000 */
[----:B------:R-:W-:Y:S05]  /*67a0*/  @!P0 BRA `(.L_x_118) ;  /* 0x0000000000288947 */ /* 0x000fea0003800000 */
[----:B------:R-:W-:Y:S02]  /*67b0*/  ULDC UR10, c[0x0][0x634] ;  /* 0x00018d00000a7ab9 */ /* 0x000fe40000000800 */
[----:B------:R-:W-:-:S05]  /*67c0*/  IADD3 R7, P0, R4, UR10, RZ ;  /* 0x0000000a04077c10 */ /* 0x000fca000ff1e0ff */
[----:B------:R-:W-:-:S04]  /*67d0*/  IMAD.X R21, RZ, RZ, R5, P0 ;  /* 0x000000ffff157224 */ /* 0x000fc800000e0605 */
[----:B------:R-:W-:-:S04]  /*67e0*/  IMAD.WIDE.U32 R8, R21, UR8, RZ ;  /* 0x0000000815087c25 */ /* 0x000fc8000f8e00ff */
[----:B------:R-:W-:-:S04]  /*67f0*/  IMAD.WIDE.U32 R8, P0, R7, UR9, R8 ;  /* 0x0000000907087c25 */ /* 0x000fc8000f800008 */
[----:B------:R-:W-:-:S04]  /*6800*/  IMAD.WIDE.U32 R6, R7, UR8, RZ ;  /* 0x0000000807067c25 */ /* 0x000fc8000f8e00ff */
[----:B------:R-:W-:Y:S01]  /*6810*/  IMAD.MOV.U32 R6, RZ, RZ, R9 ;  /* 0x000000ffff067224 */ /* 0x000fe200078e0009 */
[----:B------:R-:W-:Y:S01]  /*6820*/  IADD3 RZ, P1, R7, R8, RZ ;  /* 0x0000000807ff7210 */ /* 0x000fe20007f3e0ff */
[----:B------:R-:W-:-:S04]  /*6830*/  IMAD.X R7, RZ, RZ, RZ, P0 ;  /* 0x000000ffff077224 */ /* 0x000fc800000e06ff */
[----:B------:R-:W-:-:S08]  /*6840*/  IMAD.WIDE.U32.X R6, R21, UR9, R6, P1 ;  /* 0x0000000915067c25 */ /* 0x000fd000088e0406 */
.L_x_118:
[--C-:B------:R-:W-:Y:S01]  /*6850*/  SHF.R.U64 R16, R6, UR11, R7.reuse ;  /* 0x0000000b06107c19 */ /* 0x100fe20008001207 */
[----:B------:R-:W-:Y:S01]  /*6860*/  FMUL R20, R20, UR12 ;  /* 0x0000000c14147c20 */ /* 0x000fe20008400000 */
[----:B------:R-:W0:Y:S01]  /*6870*/  LDC R21, c[0x0][0x144] ;  /* 0x00005100ff157b82 */ /* 0x000e220000000800 */
[----:B-1----:R-:W-:Y:S01]  /*6880*/  I2FP.F32.U32 R8, R19 ;  /* 0x0000001300087245 */ /* 0x002fe20000201000 */
[----:B------:R-:W-:Y:S01]  /*6890*/  ULDC UR10, c[0x0][0x154] ;  /* 0x00005500000a7ab9 */ /* 0x000fe20000000800 */
[----:B------:R-:W-:Y:S01]  /*68a0*/  SHF.R.U32.HI R6, RZ, UR11, R7 ;  /* 0x0000000bff067c19 */ /* 0x000fe20008011607 */
[----:B------:R-:W-:Y:S01]  /*68b0*/  ULDC.64 UR8, c[0x0][0x620] ;  /* 0x0001880000087ab9 */ /* 0x000fe20000000a00 */
[----:B------:R-:W-:Y:S01]  /*68c0*/  IADD3 R7, P0, RZ, -R16, RZ ;  /* 0x80000010ff077210 */ /* 0x000fe20007f1e0ff */
[----:B------:R-:W1:Y:S01]  /*68d0*/  F2I.U32.TRUNC.NTZ R20, R20 ;  /* 0x0000001400147305 */ /* 0x000e62000020f000 */
[----:B------:R-:W-:Y:S01]  /*68e0*/  FMUL R8, R8, UR10 ;  /* 0x0000000a08087c20 */ /* 0x000fe20008400000 */
[----:B------:R-:W2:Y:S01]  /*68f0*/  LDC R22, c[0x0][0x148] ;  /* 0x00005200ff167b82 */ /* 0x000ea20000000800 */
[----:B------:R-:W-:Y:S01]  /*6900*/  ULDC.64 UR10, c[0x0][0x640] ;  /* 0x00019000000a7ab9 */ /* 0x000fe20000000a00 */
[----:B------:R-:W-:Y:S01]  /*6910*/  IMAD.X R6, RZ, RZ, ~R6, P0 ;  /* 0x000000ffff067224 */ /* 0x000fe200000e0e06 */
[----:B------:R-:W-:-:S03]  /*6920*/  ISETP.NE.U32.AND P0, PT, RZ, UR10, PT ;  /* 0x0000000aff007c0c */ /* 0x000fc6000bf05070 */
[----:B------:R-:W-:Y:S01]  /*6930*/  IMAD R6, R6, UR8, RZ ;  /* 0x0000000806067c24 */ /* 0x000fe2000f8e02ff */
[----:B------:R-:W3:Y:S01]  /*6940*/  F2I.U32.TRUNC.NTZ R8, R8 ;  /* 0x0000000800087305 */ /* 0x000ee2000020f000 */
[----:B------:R-:W-:Y:S02]  /*6950*/  ISETP.NE.AND.EX P0, PT, RZ, UR11, PT, P0 ;  /* 0x0000000bff007c0c */ /* 0x000fe4000bf05300 */
[C---:B------:R-:W-:Y:S02]  /*6960*/  IMAD R9, R7.reuse, UR9, R6 ;  /* 0x0000000907097c24 */ /* 0x040fe4000f8e0206 */
[----:B------:R-:W-:Y:S01]  /*6970*/  IMAD.WIDE.U32 R6, R7, UR8, R4 ;  /* 0x0000000807067c25 */ /* 0x000fe2000f8e0004 */
[----:B------:R-:W-:-:S03]  /*6980*/  ULDC UR8, c[0x0][0x618] ;  /* 0x0001860000087ab9 */ /* 0x000fc60000000800 */
[----:B-1----:R-:W-:Y:S02]  /*6990*/  IMAD.MOV R20, RZ, RZ, -R20 ;  /* 0x000000ffff147224 */ /* 0x002fe400078e0a14 */
[----:B------:R-:W-:Y:S02]  /*69a0*/  IMAD.IADD R7, R7, 0x1, R9 ;  /* 0x0000000107077824 */ /* 0x000fe400078e0209 */
[----:B0-----:R-:W-:-:S03]  /*69b0*/  IMAD R18, R21, R20, R18 ;  /* 0x0000001415127224 */ /* 0x001fc600078e0212 */
[--C-:B------:R-:W-:Y:S01]  /*69c0*/  SHF.R.U64 R20, R6, UR8, R7.reuse ;  /* 0x0000000806147c19 */ /* 0x100fe20008001207 */
[----:B---3--:R-:W-:Y:S01]  /*69d0*/  IMAD.MOV R6, RZ, RZ, -R8 ;  /* 0x000000ffff067224 */ /* 0x008fe200078e0a08 */
[----:B------:R-:W-:Y:S01]  /*69e0*/  SHF.R.U32.HI R7, RZ, UR8, R7 ;  /* 0x00000008ff077c19 */ /* 0x000fe20008011607 */
[----:B------:R-:W-:Y:S02]  /*69f0*/  ULDC UR8, c[0x0][0x608] ;  /* 0x0001820000087ab9 */ /* 0x000fe40000000800 */
[----:B--2---:R-:W-:Y:S01]  /*6a00*/  @P4 IMAD R18, R22, R6, R19 ;  /* 0x0000000616124224 */ /* 0x004fe200078e0213 */
[--C-:B------:R-:W-:Y:S02]  /*6a10*/  SHF.R.U64 R22, R20, UR8, R7.reuse ;  /* 0x0000000814167c19 */ /* 0x100fe40008001207 */
[----:B------:R-:W-:Y:S01]  /*6a20*/  SHF.R.U32.HI R7, RZ, UR8, R7 ;  /* 0x00000008ff077c19 */ /* 0x000fe20008011607 */
[----:B------:R-:W-:-:S03]  /*6a30*/  ULDC UR8, c[0x0][0x658] ;  /* 0x0001960000087ab9 */ /* 0x000fc60000000800 */
[--C-:B------:R-:W-:Y:S02]  /*6a40*/  SHF.R.U64 R19, R22, UR8, R7.reuse ;  /* 0x0000000816137c19 */ /* 0x100fe40008001207 */
[----:B------:R-:W-:-:S03]  /*6a50*/  SHF.R.U32.HI R21, RZ, UR8, R7 ;  /* 0x00000008ff157c19 */ /* 0x000fc60008011607 */
[----:B------:R-:W-:Y:S02]  /*6a60*/  IMAD.MOV.U32 R8, RZ, RZ, R19 ;  /* 0x000000ffff087224 */ /* 0x000fe400078e0013 */
[----:B------:R-:W-:Y:S01]  /*6a70*/  IMAD.MOV.U32 R7, RZ, RZ, R21 ;  /* 0x000000ffff077224 */ /* 0x000fe200078e0015 */
[----:B------:R-:W-:Y:S06]  /*6a80*/  @!P0 BRA `(.L_x_119) ;  /* 0x00000000002c8947 */ /* 0x000fec0003800000 */
        /* <DEDUP_REMOVED lines=9> */
[----:B------:R-:W-:-:S04]  /*6b20*/  IMAD.WIDE.U32.X R6, R21, UR11, R6, P1 ;  /* 0x0000000b15067c25 */ /* 0x000fc800088e0406 */
[----:B------:R-:W-:-:S07]  /*6b30*/  IMAD.MOV.U32 R8, RZ, RZ, R6 ;  /* 0x000000ffff087224 */ /* 0x000fce00078e0006 */
.L_x_119:
[----:B------:R-:W-:Y:S01]  /*6b40*/  ULDC UR8, c[0x0][0x648] ;  /* 0x0001920000087ab9 */ /* 0x000fe20000000800 */
[----:B------:R-:W-:Y:S01]  /*6b50*/  LOP3.LUT R6, R22, UR6, RZ, 0xc0, !PT ;  /* 0x0000000616067c12 */ /* 0x000fe2000f8ec0ff */
[----:B------:R-:W-:Y:S01]  /*6b60*/  ULDC UR9, c[0x0][0x610] ;  /* 0x0001840000097ab9 */ /* 0x000fe20000000800 */
[----:B------:R-:W-:Y:S01]  /*6b70*/  SHF.R.U64 R7, R8, UR8, R7 ;  /* 0x0000000808077c19 */ /* 0x000fe20008001207 */
[----:B------:R-:W-:Y:S01]  /*6b80*/  ULDC UR8, c[0x0][0x638] ;  /* 0x00018e0000087ab9 */ /* 0x000fe20000000800 */
[----:B------:R-:W-:-:S03]  /*6b90*/  LOP3.LUT R20, R20, UR4, RZ, 0xc0, !PT ;  /* 0x0000000414147c12 */ /* 0x000fc6000f8ec0ff */
[----:B------:R-:W-:Y:S02]  /*6ba0*/  IMAD.MOV R8, RZ, RZ, -R7 ;  /* 0x000000ffff087224 */ /* 0x000fe400078e0a07 */
[----:B------:R-:W-:Y:S02]  /*6bb0*/  IMAD R7, R7, UR5, R6 ;  /* 0x0000000507077c24 */ /* 0x000fe4000f8e0206 */
[----:B------:R-:W-:Y:S01]  /*6bc0*/  IMAD R19, R8, UR8, R19 ;  /* 0x0000000808137c24 */ /* 0x000fe2000f8e0213 */
[----:B------:R-:W-:Y:S01]  /*6bd0*/  ULDC UR8, c[0x0][0x600] ;  /* 0x0001800000087ab9 */ /* 0x000fe20000000800 */
[----:B------:R-:W-:Y:S02]  /*6be0*/  IMAD R18, R7, UR9, R18 ;  /* 0x0000000907127c24 */ /* 0x000fe4000f8e0212 */
[----:B------:R-:W-:Y:S02]  /*6bf0*/  IMAD R19, R19, UR8, R20 ;  /* 0x0000000813137c24 */ /* 0x000fe4000f8e0214 */
[----:B------:R-:W-:-:S03]  /*6c00*/  IMAD.MOV.U32 R7, RZ, RZ, 0x1 ;  /* 0x00000001ff077424 */ /* 0x000fc600078e00ff */
[----:B------:R-:W-:Y:S02]  /*6c10*/  SEL R6, R19, R18, !P4 ;  /* 0x0000001213067207 */ /* 0x000fe40006000000 */
[----:B------:R-:W-:-:S07]  /*6c20*/  SEL R18, R18, R19, !P4 ;  /* 0x0000001312127207 */ /* 0x000fce0006000000 */
.L_x_117:
[----:B------:R-:W-:Y:S05]  /*6c30*/  BSYNC B1 ;  /* 0x0000000000017941 */ /* 0x000fea0003800000 */
.L_x_116:
[----:B------:R-:W-:-:S13]  /*6c40*/  LOP3.LUT P0, RZ, R7, 0xff, RZ, 0xc0, !PT ;  /* 0x000000ff07ff7812 */ /* 0x000fda000780c0ff */
[----:B------:R-:W-:Y:S05]  /*6c50*/  @P0 BRA `(.L_x_120) ;  /* 0xfffffff400140947 */ /* 0x000fea000383ffff */
[----:B------:R-:W-:Y:S05]  /*6c60*/  BSYNC B0 ;  /* 0x0000000000007941 */ /* 0x000fea0003800000 */
.L_x_109:
[----:B------:R-:W-:-:S03]  /*6c70*/  UMOV UR8, 0xffffffff ;  /* 0xffffffff00087882 */ /* 0x000fc60000000000 */
[----:B------:R-:W-:Y:S05]  /*6c80*/  BRA.DIV UR8, `(.L_x_121) ;  /* 0x00000006081c7947 */ /* 0x000fea000b800000 */
[----:B------:R-:W-:-:S13]  /*6c90*/  ELECT P0, URZ, PT ;  /* 0x00000000003f782f */ /* 0x000fda0003800000 */
.L_x_135:
[----:B------:R-:W-:Y:S04]  /*6ca0*/  BSSY B0, `(.L_x_122) ;  /* 0x000002b000007945 */ /* 0x000fe80003800000 */
[----:B------:R-:W-:Y:S05]  /*6cb0*/  @!P0 BRA `(.L_x_123) ;  /* 0x0000000000a48947 */ /* 0x000fea0003800000 */
[----:B------:R-:W-:-:S04]  /*6cc0*/  LOP3.LUT R2, R2, 0x2, RZ, 0xfc, !PT ;  /* 0x0000000202027812 */ /* 0x000fc800078efcff */
[----:B------:R-:W-:-:S13]  /*6cd0*/  ISETP.NE.AND P0, PT, R2, 0x3, PT ;  /* 0x000000030200780c */ /* 0x000fda0003f05270 */
[----:B------:R-:W-:Y:S05]  /*6ce0*/  @!P0 BRA `(.L_x_124) ;  /* 0x0000000000048947 */ /* 0x000fea0003800000 */
[----:B------:R-:W-:Y:S01]  /*6cf0*/  BPT.TRAP 0x1 ;  /* 0x000000040000795c */ /* 0x000fe20000300000 */
.L_x_124:
[----:B------:R-:W0:Y:S01]  /*6d00*/  S2R R3, SR_CgaCtaId ;  /* 0x0000000000037919 */ /* 0x000e220000008800 */
[----:B------:R-:W-:Y:S02]  /*6d10*/  MOV R0, 0x400 ;  /* 0x0000040000007802 */ /* 0x000fe40000000f00 */
[----:B------:R-:W-:Y:S02]  /*6d20*/  SHF.L.U32 R2, R15, 0x1f, RZ ;  /* 0x0000001f0f027819 */ /* 0x000fe400000006ff */
[----:B0-----:R-:W-:-:S05]  /*6d30*/  LEA R3, R3, R0, 0x18 ;  /* 0x0000000003037211 */ /* 0x001fca00078ec0ff */
[----:B------:R-:W-:-:S04]  /*6d40*/  VIADD R3, R3, 0x20 ;  /* 0x0000002003037836 */ /* 0x000fc80000000000 */
[C---:B------:R-:W-:Y:S02]  /*6d50*/  IMAD R5, R14.reuse, 0x8, R3 ;  /* 0x000000080e057824 */ /* 0x040fe400078e0203 */
[----:B------:R-:W-:Y:S02]  /*6d60*/  VIADD R14, R14, 0x1 ;  /* 0x000000010e0e7836 */ /* 0x000fe40000000000 */
[----:B------:R-:W0:Y:S03]  /*6d70*/  SYNCS.PHASECHK.TRANS64.TRYWAIT P0, [R5+URZ], R2 ;  /* 0x00000002050075a7 */ /* 0x000e26000800017f */
[----:B------:R-:W-:-:S04]  /*6d80*/  ISETP.NE.AND P1, PT, R14, 0x4, PT ;  /* 0x000000040e00780c */ /* 0x000fc80003f25270 */
[----:B------:R-:W-:Y:S02]  /*6d90*/  SEL R0, RZ, 0x1, P1 ;  /* 0x00000001ff007807 */ /* 0x000fe40000800000 */
[----:B------:R-:W-:Y:S02]  /*6da0*/  SEL R14, R14, RZ, P1 ;  /* 0x000000ff0e0e7207 */ /* 0x000fe40000800000 */
[----:B------:R-:W-:-:S03]  /*6db0*/  LOP3.LUT R15, R15, R0, RZ, 0x3c, !PT ;  /* 0x000000000f0f7212 */ /* 0x000fc600078e3cff */
[----:B------:R-:W-:Y:S01]  /*6dc0*/  IMAD R7, R14, 0x8, R3 ;  /* 0x000000080e077824 */ /* 0x000fe200078e0203 */
[----:B------:R-:W-:Y:S01]  /*6dd0*/  SHF.L.U32 R4, R15, 0x1f, RZ ;  /* 0x0000001f0f047819 */ /* 0x000fe200000006ff */
[----:B0-----:R-:W-:Y:S06]  /*6de0*/  @!P0 BRA `(.L_x_125) ;  /* 0x0000000000e48947 */ /* 0x001fec0003800000 */
.L_x_136:
[----:B------:R-:W1:Y:S01]  /*6df0*/  SYNCS.PHASECHK.TRANS64.TRYWAIT P0, [R7+URZ], R4 ;  /* 0x00000004070075a7 */ /* 0x000e62000800017f */
[----:B------:R-:W-:-:S05]  /*6e00*/  VIADD R0, R14, 0x1 ;  /* 0x000000010e007836 */ /* 0x000fca0000000000 */
[----:B------:R-:W-:-:S04]  /*6e10*/  ISETP.NE.AND P1, PT, R0, 0x4, PT ;  /* 0x000000040000780c */ /* 0x000fc80003f25270 */
[----:B0-----:R-:W-:Y:S02]  /*6e20*/  SEL R2, RZ, 0x1, P1 ;  /* 0x00000001ff027807 */ /* 0x001fe40000800000 */
[----:B------:R-:W-:Y:S02]  /*6e30*/  SEL R0, R0, RZ, P1 ;  /* 0x000000ff00007207 */ /* 0x000fe40000800000 */
[----:B------:R-:W-:-:S03]  /*6e40*/  LOP3.LUT R15, R15, R2, RZ, 0x3c, !PT ;  /* 0x000000020f0f7212 */ /* 0x000fc600078e3cff */
[----:B------:R-:W-:Y:S01]  /*6e50*/  IMAD R6, R0, 0x8, R3 ;  /* 0x0000000800067824 */ /* 0x000fe200078e0203 */
[----:B------:R-:W-:Y:S01]  /*6e60*/  SHF.L.U32 R5, R15, 0x1f, RZ ;  /* 0x0000001f0f057819 */ /* 0x000fe200000006ff */
[----:B-1----:R-:W-:Y:S06]  /*6e70*/  @!P0 BRA `(.L_x_126) ;  /* 0x0000000000d48947 */ /* 0x002fec0003800000 */
.L_x_137:
[----:B------:R-:W1:Y:S01]  /*6e80*/  SYNCS.PHASECHK.TRANS64.TRYWAIT P0, [R6+URZ], R5 ;  /* 0x00000005060075a7 */ /* 0x000e62000800017f */
[----:B------:R-:W-:-:S05]  /*6e90*/  VIADD R0, R0, 0x1 ;  /* 0x0000000100007836 */ /* 0x000fca0000000000 */
[----:B------:R-:W-:-:S04]  /*6ea0*/  ISETP.NE.AND P1, PT, R0, 0x4, PT ;  /* 0x000000040000780c */ /* 0x000fc80003f25270 */
[----:B------:R-:W-:Y:S02]  /*6eb0*/  SEL R2, RZ, 0x1, P1 ;  /* 0x00000001ff027807 */ /* 0x000fe40000800000 */
[----:B------:R-:W-:Y:S02]  /*6ec0*/  SEL R0, R0, RZ, P1 ;  /* 0x000000ff00007207 */ /* 0x000fe40000800000 */
[----:B------:R-:W-:Y:S01]  /*6ed0*/  LOP3.LUT R2, R15, R2, RZ, 0x3c, !PT ;  /* 0x000000020f027212 */ /* 0x000fe200078e3cff */
[----:B-1----:R-:W-:Y:S06]  /*6ee0*/  @!P0 BRA `(.L_x_127) ;  /* 0x0000000000cc8947 */ /* 0x002fec0003800000 */
.L_x_138:
[----:B------:R-:W-:Y:S01]  /*6ef0*/  IMAD R3, R0, 0x8, R3 ;  /* 0x0000000800037824 */ /* 0x000fe200078e0203 */
[----:B------:R-:W-:-:S07]  /*6f00*/  SHF.L.U32 R0, R2, 0x1f, RZ ;  /* 0x0000001f02007819 */ /* 0x000fce00000006ff */
.L_x_128:
[----:B--2---:R2:W3:Y:S02]  /*6f10*/  SYNCS.PHASECHK.TRANS64.TRYWAIT P0, [R3+URZ], R0 ;  /* 0x00000000030075a7 */ /* 0x0044e4000800017f */
[----:B---3--:R-:W-:Y:S05]  /*6f20*/  @!P0 NANOSLEEP.SYNCS 0x989680 ;  /* 0x009896800000895d */ /* 0x008fea0003900000 */
[----:B------:R-:W3:Y:S02]  /*6f30*/  @!P0 SYNCS.PHASECHK.TRANS64 P0, [R3+URZ], R0 ;  /* 0x00000000030085a7 */ /* 0x000ee4000800007f */
[----:B---3--:R-:W-:Y:S05]  /*6f40*/  @!P0 BRA `(.L_x_128) ;  /* 0xfffffffc00f08947 */ /* 0x008fea000383ffff */
.L_x_123:
[----:B------:R-:W-:Y:S05]  /*6f50*/  BSYNC B0 ;  /* 0x0000000000007941 */ /* 0x000fea0003800000 */
.L_x_122:
[----:B------:R-:W-:Y:S05]  /*6f60*/  EXIT ;  /* 0x000000000000794d */ /* 0x000fea0003800000 */
.L_x_21:
[----:B-1----:R-:W-:-:S04]  /*6f70*/  IMAD.U32 R9, RZ, RZ, UR6 ;  /* 0x00000006ff097e24 */ /* 0x002fc8000f8e00ff */
[----:B------:R1:W3:Y:S03]  /*6f80*/  SYNCS.PHASECHK.TRANS64.TRYWAIT P0, [R9+URZ], R8 ;  /* 0x00000008090075a7 */ /* 0x0002e6000800017f */
[----:B---3--:R-:W-:Y:S05]  /*6f90*/  @!P0 NANOSLEEP.SYNCS 0x989680 ;  /* 0x009896800000895d */ /* 0x008fea0003900000 */
[----:B------:R-:W3:Y:S02]  /*6fa0*/  @!P0 SYNCS.PHASECHK.TRANS64 P0, [R9+URZ], R8 ;  /* 0x00000008090085a7 */ /* 0x000ee4000800007f */
[----:B---3--:R-:W-:Y:S05]  /*6fb0*/  @!P0 BRA `(.L_x_21) ;  /* 0xfffffffc00ec8947 */ /* 0x008fea000383ffff */
[----:B------:R-:W-:Y:S05]  /*6fc0*/  BRA `(.L_x_20) ;  /* 0xffffffa400907947 */ /* 0x000fea000383ffff */
.L_x_27:
[----:B-1----:R-:W-:-:S04]  /*6fd0*/  IMAD.U32 R11, RZ, RZ, UR14 ;  /* 0x0000000eff0b7e24 */ /* 0x002fc8000f8e00ff */
[----:B------:R1:W3:Y:S03]  /*6fe0*/  SYNCS.PHASECHK.TRANS64.TRYWAIT P0, [R11+URZ], R10 ;  /* 0x0000000a0b0075a7 */ /* 0x0002e6000800017f */
[----:B---3--:R-:W-:Y:S05]  /*6ff0*/  @!P0 NANOSLEEP.SYNCS 0x989680 ;  /* 0x009896800000895d */ /* 0x008fea0003900000 */
[----:B------:R-:W3:Y:S02]  /*7000*/  @!P0 SYNCS.PHASECHK.TRANS64 P0, [R11+URZ], R10 ;  /* 0x0000000a0b0085a7 */ /* 0x000ee4000800007f */
[----:B---3--:R-:W-:Y:S05]  /*7010*/  @!P0 BRA `(.L_x_27) ;  /* 0xfffffffc00ec8947 */ /* 0x008fea000383ffff */
[----:B------:R-:W-:Y:S05]  /*7020*/  BRA `(.L_x_26) ;  /* 0xffffffac00987947 */ /* 0x000fea000383ffff */
.L_x_110:
[----:B------:R-:W-:Y:S01]  /*7030*/  BSSY B1, `(.L_x_129) ;  /* 0x0000006000017945 */ /* 0x000fe20003800000 */
[----:B------:R-:W-:-:S07]  /*7040*/  IMAD.MOV.U32 R7, RZ, RZ, -0x1 ;  /* 0xffffffffff077424 */ /* 0x000fce00078e00ff */
[----:B------:R-:W-:Y:S05]  /*7050*/  WARPSYNC.COLLECTIVE R7, `(.L_x_130) ;  /* 0x00000000070c7348 */ /* 0x000fea0003c00000 */
[----:B------:R-:W-:Y:S02]  /*7060*/  ELECT P0, UR62, PT ;  /* 0x00000000003e782f */ /* 0x000fe40003800000 */
[----:B------:R-:W-:Y:S01]  /*7070*/  MOV R7, UR62 ;  /* 0x0000003e00077c02 */ /* 0x000fe20008000f00 */
[----:B------:R-:W-:Y:S10]  /*7080*/  ENDCOLLECTIVE ;  /* 0x000000000000791b */ /* 0x000ff40003800000 */
.L_x_130:
[----:B------:R-:W-:Y:S05]  /*7090*/  BSYNC B1 ;  /* 0x0000000000017941 */ /* 0x000fea0003800000 */
.L_x_129:
[----:B------:R-:W-:Y:S05]  /*70a0*/  BRA `(.L_x_131) ;  /* 0xfffffff0000c7947 */ /* 0x000fea000383ffff */
.L_x_113:
[----:B0-----:R0:W1:Y:S02]  /*70b0*/  SYNCS.PHASECHK.TRANS64.TRYWAIT P0, [R21+URZ+0x20], R8 ;  /* 0x00002008150075a7 */ /* 0x001064000800017f */
[----:B-1----:R-:W-:Y:S05]  /*70c0*/  @!P0 NANOSLEEP.SYNCS 0x989680 ;  /* 0x009896800000895d */ /* 0x002fea0003900000 */
[----:B------:R-:W1:Y:S02]  /*70d0*/  @!P0 SYNCS.PHASECHK.TRANS64 P0, [R21+URZ+0x20], R8 ;  /* 0x00002008150085a7 */ /* 0x000e64000800007f */
[----:B-1----:R-:W-:Y:S05]  /*70e0*/  @!P0 BRA `(.L_x_113) ;  /* 0xfffffffc00f08947 */ /* 0x002fea000383ffff */
[----:B------:R-:W-:Y:S05]  /*70f0*/  BRA `(.L_x_132) ;  /* 0xfffffff000447947 */ /* 0x000fea000383ffff */
.L_x_121:
[----:B------:R-:W-:Y:S01]  /*7100*/  BSSY B0, `(.L_x_133) ;  /* 0x0000006000007945 */ /* 0x000fe20003800000 */
[----:B------:R-:W-:-:S07]  /*7110*/  IMAD.MOV.U32 R7, RZ, RZ, -0x1 ;  /* 0xffffffffff077424 */ /* 0x000fce00078e00ff */
[----:B------:R-:W-:Y:S05]  /*7120*/  WARPSYNC.COLLECTIVE R7, `(.L_x_134) ;  /* 0x00000000070c7348 */ /* 0x000fea0003c00000 */
[----:B------:R-:W-:Y:S02]  /*7130*/  ELECT P0, UR62, PT ;  /* 0x00000000003e782f */ /* 0x000fe40003800000 */
[----:B------:R-:W-:Y:S01]  /*7140*/  MOV R7, UR62 ;  /* 0x0000003e00077c02 */ /* 0x000fe20008000f00 */
[----:B------:R-:W-:Y:S10]  /*7150*/  ENDCOLLECTIVE ;  /* 0x000000000000791b */ /* 0x000ff40003800000 */
.L_x_134:
[----:B------:R-:W-:Y:S05]  /*7160*/  BSYNC B0 ;  /* 0x0000000000007941 */ /* 0x000fea0003800000 */
.L_x_133:
[----:B------:R-:W-:Y:S05]  /*7170*/  BRA `(.L_x_135) ;  /* 0xfffffff800c87947 */ /* 0x000fea000383ffff */
.L_x_125:
[----:B0-----:R0:W1:Y:S02]  /*7180*/  SYNCS.PHASECHK.TRANS64.TRYWAIT P0, [R5+URZ], R2 ;  /* 0x00000002050075a7 */ /* 0x001064000800017f */
[----:B-1----:R-:W-:Y:S05]  /*7190*/  @!P0 NANOSLEEP.SYNCS 0x989680 ;  /* 0x009896800000895d */ /* 0x002fea0003900000 */
[----:B------:R-:W1:Y:S02]  /*71a0*/  @!P0 SYNCS.PHASECHK.TRANS64 P0, [R5+URZ], R2 ;  /* 0x00000002050085a7 */ /* 0x000e64000800007f */
[----:B-1----:R-:W-:Y:S05]  /*71b0*/  @!P0 BRA `(.L_x_125) ;  /* 0xfffffffc00f08947 */ /* 0x002fea000383ffff */
[----:B------:R-:W-:Y:S05]  /*71c0*/  BRA `(.L_x_136) ;  /* 0xfffffffc00087947 */ /* 0x000fea000383ffff */
.L_x_126:
[----:B0-----:R0:W1:Y:S02]  /*71d0*/  SYNCS.PHASECHK.TRANS64.TRYWAIT P0, [R7+URZ], R4 ;  /* 0x00000004070075a7 */ /* 0x001064000800017f */
[----:B-1----:R-:W-:Y:S05]  /*71e0*/  @!P0 NANOSLEEP.SYNCS 0x989680 ;  /* 0x009896800000895d */ /* 0x002fea0003900000 */
[----:B------:R-:W1:Y:S02]  /*71f0*/  @!P0 SYNCS.PHASECHK.TRANS64 P0, [R7+URZ], R4 ;  /* 0x00000004070085a7 */ /* 0x000e64000800007f */
[----:B-1----:R-:W-:Y:S05]  /*7200*/  @!P0 BRA `(.L_x_126) ;  /* 0xfffffffc00f08947 */ /* 0x002fea000383ffff */
[----:B------:R-:W-:Y:S05]  /*7210*/  BRA `(.L_x_137) ;  /* 0xfffffffc00187947 */ /* 0x000fea000383ffff */
.L_x_127:
[----:B-1----:R1:W2:Y:S02]  /*7220*/  SYNCS.PHASECHK.TRANS64.TRYWAIT P0, [R6+URZ], R5 ;  /* 0x00000005060075a7 */ /* 0x0022a4000800017f */
[----:B--2---:R-:W-:Y:S05]  /*7230*/  @!P0 NANOSLEEP.SYNCS 0x989680 ;  /* 0x009896800000895d */ /* 0x004fea0003900000 */
[----:B------:R-:W2:Y:S02]  /*7240*/  @!P0 SYNCS.PHASECHK.TRANS64 P0, [R6+URZ], R5 ;  /* 0x00000005060085a7 */ /* 0x000ea4000800007f */
[----:B--2---:R-:W-:Y:S05]  /*7250*/  @!P0 BRA `(.L_x_127) ;  /* 0xfffffffc00f08947 */ /* 0x004fea000383ffff */
[----:B------:R-:W-:Y:S05]  /*7260*/  BRA `(.L_x_138) ;  /* 0xfffffffc00207947 */ /* 0x000fea000383ffff */
.L_x_139:
[----:B------:R-:W-:-:S00]  /*7270*/  BRA `(.L_x_139) ;  /* 0xfffffffc00fc7947 */ /* 0x000fc0000383ffff */
[----:B------:R-:W-:-:S00]  /*7280*/  NOP ;  /* 0x0000000000007918 */ /* 0x000fc00000000000 */
[----:B------:R-:W-:-:S00]  /*7290*/  NOP ;  /* 0x0000000000007918 */ /* 0x000fc00000000000 */
[----:B------:R-:W-:-:S00]  /*72a0*/  NOP ;  /* 0x0000000000007918 */ /* 0x000fc00000000000 */
[----:B------:R-:W-:-:S00]  /*72b0*/  NOP ;  /* 0x0000000000007918 */ /* 0x000fc00000000000 */
[----:B------:R-:W-:-:S00]  /*72c0*/  NOP ;  /* 0x0000000000007918 */ /* 0x000fc00000000000 */
[----:B------:R-:W-:-:S00]  /*72d0*/  NOP ;  /* 0x0000000000007918 */ /* 0x000fc00000000000 */
[----:B------:R-:W-:-:S00]  /*72e0*/  NOP ;  /* 0x0000000000007918 */ /* 0x000fc00000000000 */
[----:B------:R-:W-:-:S00]  /*72f0*/  NOP ;  /* 0x0000000000007918 */ /* 0x000fc00000000000 */
.L_x_140:


//--------------------- .nv.shared._ZN7cutlass13device_kernelINS_4gemm6kernel13GemmUniversalIN4cute5tupleIJiiiiEEENS1_10collective13CollectiveMmaINS1_37MainloopSm90TmaGmmaWarpSpecializedFP8ILi4ENS5_IJNS4_1CILi2EEENSA_ILi1EEESC_EEENS1_35KernelTmaWarpSpecializedCooperativeEEENS5_IJNSA_ILi128EEENSA_ILi64EEENSA_ILi256EEEEEENS_12float_e4m3_tENS5_IJlSC_lEEESK_SL_NS4_8TiledMMAINS4_8MMA_AtomIJNS4_4SM904GMMA30MMA_64x64x32_F32E4M3E4M3_SS_TNILNSP_7ScaleInE1ELSR_1EEEEEENS4_6LayoutISD_NS5_IJSC_NSA_ILi0EEESV_EEEEENS5_IJNS4_10UnderscoreESY_SY_EEEEENS4_13SM90_TMA_LOADENS4_14ComposedLayoutINS4_7SwizzleILi3ELi4ELi3EEENS4_18smem_ptr_flag_bitsILi8EEENSU_INS5_IJNSA_ILi8EEESG_EEENS5_IJSG_SC_EEEEEEEvNS4_8identityENS4_23SM90_TMA_LOAD_MULTICASTES1B_vS1C_EENS_8epilogue10collective6detail29Sm90TmaWarpSpecializedAdapterINS1G_15DefaultEpilogueISK_SL_SL_NS1F_6thread17LinearCombinationISK_Li1EffLNS1K_9ScaleType4KindE0ELNS_15FloatRoundStyleE2ESK_EENS1_15EpilogueDefaultEEEEEvvEEEEvNT_6ParamsE --------------------------
	.section	.nv.shared._ZN7cutlass13device_kernelINS_4gemm6kernel13GemmUniversalIN4cute5tupleIJiiiiEEENS1_10collective13CollectiveMmaINS1_37MainloopSm90TmaGmmaWarpSpecializedFP8ILi4ENS5_IJNS4_1CILi2EEENSA_ILi1EEESC_EEENS1_35KernelTmaWarpSpecializedCooperativeEEENS5_IJNSA_ILi128EEENSA_ILi64EEENSA_ILi256EEEEEENS_12float_e4m3_tENS5_IJlSC_lEEESK_SL_NS4_8TiledMMAINS4_8MMA_AtomIJNS4_4SM904GMMA30MMA_64x64x32_F32E4M3E4M3_SS_TNILNSP_7ScaleInE1ELSR_1EEEEEENS4_6LayoutISD_NS5_IJSC_NSA_ILi0EEESV_EEEEENS5_IJNS4_10UnderscoreESY_SY_EEEEENS4_13SM90_TMA_LOADENS4_14ComposedLayoutINS4_7SwizzleILi3ELi4ELi3EEENS4_18smem_ptr_flag_bitsILi8EEENSU_INS5_IJNSA_ILi8EEESG_EEENS5_IJSG_SC_EEEEEEEvNS4_8identityENS4_23SM90_TMA_LOAD_MULTICASTES1B_vS1C_EENS_8epilogue10collective6detail29Sm90TmaWarpSpecializedAdapterINS1G_15DefaultEpilogueISK_SL_SL_NS1F_6thread17LinearCombinationISK_Li1EffLNS1K_9ScaleType4KindE0ELNS_15FloatRoundStyleE2ESK_EENS1_15EpilogueDefaultEEEEEvvEEEEvNT_6ParamsE,"aw",@nobits
	.sectionflags	@""
	.align	16
	.zero		1024


//--------------------- .nv.shared.reserved.0     --------------------------
	.section	.nv.shared.reserved.0,"aw",@nobits
	.weak		__nv_reservedSMEM_offset_0_alias
	.size		__nv_reservedSMEM_offset_0_alias, 0, 0
	.other		__nv_reservedSMEM_offset_0_alias,@"STO_CUDA_RESERVED_SHARED STV_DEFAULT"
__nv_reservedSMEM_offset_0_alias:
	.zero		0


//--------------------- .nv.global                --------------------------
	.section	.nv.global,"aw",@nobits
.nv.global:
	.type		_ZN40_INTERNAL_367a8999_4_k_cu_fca37946_134744cute1_E,@object
	.size		_ZN40_INTERNAL_367a8999_4_k_cu_fca37946_134744cute1_E,(_ZN40_INTERNAL_367a8999_4_k_cu_fca37946_134744cuda3std3__45__cpo6cbeginE - _ZN40_INTERNAL_367a8999_4_k_cu_fca37946_134744cute1_E)
_ZN40_INTERNAL_367a8999_4_k_cu_fca37946_134744cute1_E:
	.zero		1
	.type		_ZN40_INTERNAL_367a8999_4_k_cu_fca37946_134744cuda3std3__45__cpo6cbeginE,@object
	.size		_ZN40_INTERNAL_367a8999_4_k_cu_fca37946_134744cuda3std3__45__cpo6cbeginE,(_ZN40_INTERNAL_367a8999_4_k_cu_fca37946_134744cuda3std3__48in_placeE - _ZN40_INTERNAL_367a8999_4_k_cu_fca37946_134744cuda3std3__45__cpo6cbeginE)
_ZN40_INTERNAL_367a8999_4_k_cu_fca37946_134744cuda3std3__45__cpo6cbeginE:
	.zero		1
	.type		_ZN40_INTERNAL_367a8999_4_k_cu_fca37946_134744cuda3std3__48in_placeE,@object
	.size		_ZN40_INTERNAL_367a8999_4_k_cu_fca37946_134744cuda3std3__48in_placeE,(_ZN40_INTERNAL_367a8999_4_k_cu_fca37946_134744cuda3std6ranges3__45__cpo9iter_moveE - _ZN40_INTERNAL_367a8999_4_k_cu_fca37946_134744cuda3std3__48in_placeE)
_ZN40_INTERNAL_367a8999_4_k_cu_fca37946_134744cuda3std3__48in_placeE:
	.zero		1
	.type		_ZN40_INTERNAL_367a8999_4_k_cu_fca37946_134744cuda3std6ranges3__45__cpo9iter_moveE,@object
	.size		_ZN40_INTERNAL_367a8999_4_k_cu_fca37946_134744cuda3std6ranges3__45__cpo9iter_moveE,(_ZN40_INTERNAL_367a8999_4_k_cu_fca37946_134744cuda3std3__45__cpo5beginE - _ZN40_INTERNAL_367a8999_4_k_cu_fca37946_134744cuda3std6ranges3__45__cpo9iter_moveE)
_ZN40_INTERNAL_367a8999_4_k_cu_fca37946_134744cuda3std6ranges3__45__cpo9iter_moveE:
	.zero		1
	.type		_ZN40_INTERNAL_367a8999_4_k_cu_fca37946_134744cuda3std3__45__cpo5beginE,@object
	.size		_ZN40_INTERNAL_367a8999_4_k_cu_fca37946_134744cuda3std3__45__cpo5beginE,(_ZN40_INTERNAL_367a8999_4_k_cu_fca37946_134744cuda3std3__442_GLOBAL__N__367a8999_4_k_cu_fca37946_134746ignoreE - _ZN40_INTERNAL_367a8999_4_k_cu_fca37946_134744cuda3std3__45__cpo5beginE)
_ZN40_INTERNAL_367a8999_4_k_cu_fca37946_134744cuda3std3__45__cpo5beginE:
	.zero		1
	.type		_ZN40_INTERNAL_367a8999_4_k_cu_fca37946_134744cuda3std3__442_GLOBAL__N__367a8999_4_k_cu_fca37946_134746ignoreE,@object
	.size		_ZN40_INTERNAL_367a8999_4_k_cu_fca37946_134744cuda3std3__442_GLOBAL__N__367a8999_4_k_cu_fca37946_134746ignoreE,(_ZN40_INTERNAL_367a8999_4_k_cu_fca37946_134744cute7productE - _ZN40_INTERNAL_367a8999_4_k_cu_fca37946_134744cuda3std3__442_GLOBAL__N__367a8999_4_k_cu_fca37946_134746ignoreE)
_ZN40_INTERNAL_367a8999_4_k_cu_fca37946_134744cuda3std3__442_GLOBAL__N__367a8999_4_k_cu_fca37946_134746ignoreE:
	.zero		1
	.type		_ZN40_INTERNAL_367a8999_4_k_cu_fca37946_134744cute7productE,@object
	.size		_ZN40_INTERNAL_367a8999_4_k_cu_fca37946_134744cute7productE,(_ZN40_INTERNAL_367a8999_4_k_cu_fca37946_134744cuda3std3__45__cpo3endE - _ZN40_INTERNAL_367a8999_4_k_cu_fca37946_134744cute7productE)
_ZN40_INTERNAL_367a8999_4_k_cu_fca37946_134744cute7productE:
	.zero		1
	.type		_ZN40_INTERNAL_367a8999_4_k_cu_fca37946_134744cuda3std3__45__cpo3endE,@object
	.size		_ZN40_INTERNAL_367a8999_4_k_cu_fca37946_134744cuda3std3__45__cpo3endE,(_ZN40_INTERNAL_367a8999_4_k_cu_fca37946_134744cuda3std3__419piecewise_constructE - _ZN40_INTERNAL_367a8999_4_k_cu_fca37946_134744cuda3std3__45__cpo3endE)
_ZN40_INTERNAL_367a8999_4_k_cu_fca37946_134744cuda3std3__45__cpo3endE:
	.zero		1
	.type		_ZN40_INTERNAL_367a8999_4_k_cu_fca37946_134744cuda3std3__419piecewise_constructE,@object
	.size		_ZN40_INTERNAL_367a8999_4_k_cu_fca37946_134744cuda3std3__419piecewise_constructE,(_ZN40_INTERNAL_367a8999_4_k_cu_fca37946_134744cuda3std3__45__cpo4cendE - _ZN40_INTERNAL_367a8999_4_k_cu_fca37946_134744cuda3std3__419piecewise_constructE)
_ZN40_INTERNAL_367a8999_4_k_cu_fca37946_134744cuda3std3__419piecewise_constructE:
	.zero		1
	.type		_ZN40_INTERNAL_367a8999_4_k_cu_fca37946_134744cuda3std3__45__cpo4cendE,@object
	.size		_ZN40_INTERNAL_367a8999_4_k_cu_fca37946_134744cuda3std3__45__cpo4cendE,(_ZN40_INTERNAL_367a8999_4_k_cu_fca37946_134744cuda3std6ranges3__45__cpo4swapE - _ZN40_INTERNAL_367a8999_4_k_cu_fca37946_134744cuda3std3__45__cpo4cendE)
_ZN40_INTERNAL_367a8999_4_k_cu_fca37946_134744cuda3std3__45__cpo4cendE:
	.zero		1
	.type		_ZN40_INTERNAL_367a8999_4_k_cu_fca37946_134744cuda3std6ranges3__45__cpo4swapE,@object
	.size		_ZN40_INTERNAL_367a8999_4_k_cu_fca37946_134744cuda3std6ranges3__45__cpo4swapE,(.L_7 - _ZN40_INTERNAL_367a8999_4_k_cu_fca37946_134744cuda3std6ranges3__45__cpo4swapE)
_ZN40_INTERNAL_367a8999_4_k_cu_fca37946_134744cuda3std6ranges3__45__cpo4swapE:
	.zero		1
.L_7:


//--------------------- .nv.constant0._ZN7cutlass13device_kernelINS_4gemm6kernel13GemmUniversalIN4cute5tupleIJiiiiEEENS1_10collective13CollectiveMmaINS1_37MainloopSm90TmaGmmaWarpSpecializedFP8ILi4ENS5_IJNS4_1CILi2EEENSA_ILi1EEESC_EEENS1_35KernelTmaWarpSpecializedCooperativeEEENS5_IJNSA_ILi128EEENSA_ILi64EEENSA_ILi256EEEEEENS_12float_e4m3_tENS5_IJlSC_lEEESK_SL_NS4_8TiledMMAINS4_8MMA_AtomIJNS4_4SM904GMMA30MMA_64x64x32_F32E4M3E4M3_SS_TNILNSP_7ScaleInE1ELSR_1EEEEEENS4_6LayoutISD_NS5_IJSC_NSA_ILi0EEESV_EEEEENS5_IJNS4_10UnderscoreESY_SY_EEEEENS4_13SM90_TMA_LOADENS4_14ComposedLayoutINS4_7SwizzleILi3ELi4ELi3EEENS4_18smem_ptr_flag_bitsILi8EEENSU_INS5_IJNSA_ILi8EEESG_EEENS5_IJSG_SC_EEEEEEEvNS4_8identityENS4_23SM90_TMA_LOAD_MULTICASTES1B_vS1C_EENS_8epilogue10collective6detail29Sm90TmaWarpSpecializedAdapterINS1G_15DefaultEpilogueISK_SL_SL_NS1F_6thread17LinearCombinationISK_Li1EffLNS1K_9ScaleType4KindE0ELNS_15FloatRoundStyleE2ESK_EENS1_15EpilogueDefaultEEEEEvvEEEEvNT_6ParamsE --------------------------
	.section	.nv.constant0._ZN7cutlass13device_kernelINS_4gemm6kernel13GemmUniversalIN4cute5tupleIJiiiiEEENS1_10collective13CollectiveMmaINS1_37MainloopSm90TmaGmmaWarpSpecializedFP8ILi4ENS5_IJNS4_1CILi2EEENSA_ILi1EEESC_EEENS1_35KernelTmaWarpSpecializedCooperativeEEENS5_IJNSA_ILi128EEENSA_ILi64EEENSA_ILi256EEEEEENS_12float_e4m3_tENS5_IJlSC_lEEESK_SL_NS4_8TiledMMAINS4_8MMA_AtomIJNS4_4SM904GMMA30MMA_64x64x32_F32E4M3E4M3_SS_TNILNSP_7ScaleInE1ELSR_1EEEEEENS4_6LayoutISD_NS5_IJSC_NSA_ILi0EEESV_EEEEENS5_IJNS4_10UnderscoreESY_SY_EEEEENS4_13SM90_TMA_LOADENS4_14ComposedLayoutINS4_7SwizzleILi3ELi4ELi3EEENS4_18smem_ptr_flag_bitsILi8EEENSU_INS5_IJNSA_ILi8EEESG_EEENS5_IJSG_SC_EEEEEEEvNS4_8identityENS4_23SM90_TMA_LOAD_MULTICASTES1B_vS1C_EENS_8epilogue10collective6detail29Sm90TmaWarpSpecializedAdapterINS1G_15DefaultEpilogueISK_SL_SL_NS1F_6thread17LinearCombinationISK_Li1EffLNS1K_9ScaleType4KindE0ELNS_15FloatRoundStyleE2ESK_EENS1_15EpilogueDefaultEEEEEvvEEEEvNT_6ParamsE,"a",@progbits
	.sectionflags	@""
	.align	4
.nv.constant0._ZN7cutlass13device_kernelINS_4gemm6kernel13GemmUniversalIN4cute5tupleIJiiiiEEENS1_10collective13CollectiveMmaINS1_37MainloopSm90TmaGmmaWarpSpecializedFP8ILi4ENS5_IJNS4_1CILi2EEENSA_ILi1EEESC_EEENS1_35KernelTmaWarpSpecializedCooperativeEEENS5_IJNSA_ILi128EEENSA_ILi64EEENSA_ILi256EEEEEENS_12float_e4m3_tENS5_IJlSC_lEEESK_SL_NS4_8TiledMMAINS4_8MMA_AtomIJNS4_4SM904GMMA30MMA_64x64x32_F32E4M3E4M3_SS_TNILNSP_7ScaleInE1ELSR_1EEEEEENS4_6LayoutISD_NS5_IJSC_NSA_ILi0EEESV_EEEEENS5_IJNS4_10UnderscoreESY_SY_EEEEENS4_13SM90_TMA_LOADENS4_14ComposedLayoutINS4_7SwizzleILi3ELi4ELi3EEENS4_18smem_ptr_flag_bitsILi8EEENSU_INS5_IJNSA_ILi8EEESG_EEENS5_IJSG_SC_EEEEEEEvNS4_8identityENS4_23SM90_TMA_LOAD_MULTICASTES1B_vS1C_EENS_8epilogue10collective6detail29Sm90TmaWarpSpecializedAdapterINS1G_15DefaultEpilogueISK_SL_SL_NS1F_6thread17LinearCombinationISK_Li1EffLNS1K_9ScaleType4KindE0ELNS_15FloatRoundStyleE2ESK_EENS1_15EpilogueDefaultEEEEEvvEEEEvNT_6ParamsE:
	.zero		1664


//--------------------- SYMBOLS --------------------------

	.type		.nv.reservedSmem.offset0,@object
	.size		.nv.reservedSmem.offset0,0x4
